//
// Generated by NVIDIA NVVM Compiler
//
// Compiler Build ID: CL-36424714
// Cuda compilation tools, release 13.0, V13.0.88
// Based on NVVM 20.0.0
//

.version 9.0
.target sm_100
.address_size 64

	// .globl	_Z13query_all_gpuPfS_S_S_S_S_S_ii
.func  (.param .b64 func_retval0) __internal_accurate_pow
(
	.param .b64 __internal_accurate_pow_param_0,
	.param .b64 __internal_accurate_pow_param_1
)
;

.visible .entry _Z13query_all_gpuPfS_S_S_S_S_S_ii(
	.param .u64 .ptr .align 1 _Z13query_all_gpuPfS_S_S_S_S_S_ii_param_0,
	.param .u64 .ptr .align 1 _Z13query_all_gpuPfS_S_S_S_S_S_ii_param_1,
	.param .u64 .ptr .align 1 _Z13query_all_gpuPfS_S_S_S_S_S_ii_param_2,
	.param .u64 .ptr .align 1 _Z13query_all_gpuPfS_S_S_S_S_S_ii_param_3,
	.param .u64 .ptr .align 1 _Z13query_all_gpuPfS_S_S_S_S_S_ii_param_4,
	.param .u64 .ptr .align 1 _Z13query_all_gpuPfS_S_S_S_S_S_ii_param_5,
	.param .u64 .ptr .align 1 _Z13query_all_gpuPfS_S_S_S_S_S_ii_param_6,
	.param .u32 _Z13query_all_gpuPfS_S_S_S_S_S_ii_param_7,
	.param .u32 _Z13query_all_gpuPfS_S_S_S_S_S_ii_param_8
)
{
	.reg .pred 	%p<108>;
	.reg .b32 	%r<116>;
	.reg .b32 	%f<32>;
	.reg .b64 	%rd<29>;
	.reg .b64 	%fd<139>;

	ld.param.u64 	%rd8, [_Z13query_all_gpuPfS_S_S_S_S_S_ii_param_2];
	ld.param.u64 	%rd9, [_Z13query_all_gpuPfS_S_S_S_S_S_ii_param_3];
	ld.param.u64 	%rd10, [_Z13query_all_gpuPfS_S_S_S_S_S_ii_param_4];
	ld.param.u64 	%rd11, [_Z13query_all_gpuPfS_S_S_S_S_S_ii_param_5];
	ld.param.u64 	%rd12, [_Z13query_all_gpuPfS_S_S_S_S_S_ii_param_6];
	ld.param.u32 	%r24, [_Z13query_all_gpuPfS_S_S_S_S_S_ii_param_7];
	ld.param.u32 	%r25, [_Z13query_all_gpuPfS_S_S_S_S_S_ii_param_8];
	cvta.to.global.u64 	%rd1, %rd12;
	mov.u32 	%r26, %ctaid.x;
	mov.u32 	%r1, %ntid.x;
	mov.u32 	%r27, %tid.x;
	mad.lo.s32 	%r113, %r26, %r1, %r27;
	setp.ge.s32 	%p3, %r113, %r24;
	@%p3 bra 	$L__BB0_57;
	setp.gt.s32 	%p4, %r25, 0;
	mov.f64 	%fd59, 0d4000000000000000;
	{
	.reg .b32 %temp; 
	mov.b64 	{%temp, %r3}, %fd59;
	}
	and.b32  	%r4, %r3, 2146435072;
	setp.eq.s32 	%p5, %r4, 1062207488;
	setp.lt.s32 	%p6, %r3, 0;
	selp.b32 	%r5, 0, 2146435072, %p6;
	and.b32  	%r28, %r3, 2147483647;
	setp.ne.s32 	%p7, %r28, 1071644672;
	and.pred  	%p1, %p5, %p7;
	or.b32  	%r6, %r5, -2147483648;
	mov.f64 	%fd60, 0d3FE0000000000000;
	{
	.reg .b32 %temp; 
	mov.b64 	{%temp, %r29}, %fd60;
	}
	and.b32  	%r30, %r29, 2146435072;
	setp.eq.s32 	%p8, %r30, 1071644672;
	setp.lt.s32 	%p9, %r29, 0;
	shr.s32 	%r31, %r29, 31;
	and.b32  	%r32, %r31, 2146435072;
	mov.b32 	%r33, 0;
	mov.b64 	%fd1, {%r33, %r32};
	selp.b32 	%r7, 0, 2146435072, %p9;
	and.b32  	%r34, %r29, 2147483647;
	setp.ne.s32 	%p10, %r34, 1071644672;
	and.pred  	%p2, %p8, %p10;
	mov.u32 	%r35, %nctaid.x;
	mul.lo.s32 	%r8, %r1, %r35;
	@%p4 bra 	$L__BB0_2;
	bra.uni 	$L__BB0_56;
$L__BB0_2:
	cvta.to.global.u64 	%rd2, %rd8;
	cvta.to.global.u64 	%rd3, %rd9;
	cvta.to.global.u64 	%rd4, %rd10;
	cvta.to.global.u64 	%rd5, %rd11;
$L__BB0_3:
	ld.param.u64 	%rd28, [_Z13query_all_gpuPfS_S_S_S_S_S_ii_param_1];
	ld.param.u64 	%rd27, [_Z13query_all_gpuPfS_S_S_S_S_S_ii_param_0];
	cvta.to.global.u64 	%rd15, %rd27;
	mul.wide.s32 	%rd16, %r113, 4;
	add.s64 	%rd17, %rd15, %rd16;
	ld.global.f32 	%f1, [%rd17];
	cvta.to.global.u64 	%rd18, %rd28;
	add.s64 	%rd19, %rd18, %rd16;
	ld.global.f32 	%f2, [%rd19];
	mov.f32 	%f30, 0f461C3C00;
	mov.b32 	%r114, 0;
$L__BB0_4:
	mul.wide.u32 	%rd20, %r114, 4;
	add.s64 	%rd21, %rd2, %rd20;
	ld.global.f32 	%f19, [%rd21];
	sub.f32 	%f4, %f1, %f19;
	add.s64 	%rd22, %rd3, %rd20;
	ld.global.f32 	%f20, [%rd22];
	sub.f32 	%f5, %f2, %f20;
	add.s64 	%rd23, %rd4, %rd20;
	ld.global.f32 	%f21, [%rd23];
	sub.f32 	%f6, %f21, %f1;
	add.s64 	%rd24, %rd5, %rd20;
	ld.global.f32 	%f22, [%rd24];
	sub.f32 	%f7, %f22, %f2;
	sub.f32 	%f8, %f21, %f19;
	sub.f32 	%f9, %f22, %f20;
	mul.f32 	%f23, %f5, %f9;
	fma.rn.f32 	%f10, %f4, %f8, %f23;
	setp.ge.f32 	%p12, %f10, 0f00000000;
	mul.f32 	%f24, %f7, %f9;
	fma.rn.f32 	%f11, %f6, %f8, %f24;
	setp.ge.f32 	%p13, %f11, 0f00000000;
	and.pred  	%p14, %p12, %p13;
	@%p14 bra 	$L__BB0_38;
	setp.lt.f32 	%p16, %f10, 0f00000000;
	and.pred  	%p17, %p16, %p13;
	@%p17 bra 	$L__BB0_22;
	setp.lt.s32 	%p18, %r3, 0;
	setp.eq.s32 	%p19, %r4, 1062207488;
	cvt.f64.f32 	%fd2, %f6;
	{
	.reg .b32 %temp; 
	mov.b64 	{%temp, %r11}, %fd2;
	}
	abs.f64 	%fd3, %fd2;
	{ // callseq 0, 0
	.param .b64 param0;
	st.param.f64 	[param0], %fd3;
	.param .b64 param1;
	st.param.f64 	[param1], 0d4000000000000000;
	.param .b64 retval0;
	call.uni (retval0), 
	__internal_accurate_pow, 
	(
	param0, 
	param1
	);
	ld.param.f64 	%fd61, [retval0];
	} // callseq 0
	setp.lt.s32 	%p21, %r11, 0;
	neg.f64 	%fd63, %fd61;
	selp.f64 	%fd64, %fd63, %fd61, %p19;
	selp.f64 	%fd65, %fd64, %fd61, %p21;
	setp.eq.f32 	%p22, %f6, 0f00000000;
	selp.b32 	%r38, %r11, 0, %p19;
	or.b32  	%r39, %r38, 2146435072;
	selp.b32 	%r40, %r39, %r38, %p18;
	mov.b32 	%r41, 0;
	mov.b64 	%fd66, {%r41, %r40};
	selp.f64 	%fd130, %fd66, %fd65, %p22;
	add.f64 	%fd67, %fd2, 0d4000000000000000;
	{
	.reg .b32 %temp; 
	mov.b64 	{%temp, %r42}, %fd67;
	}
	and.b32  	%r43, %r42, 2146435072;
	setp.ne.s32 	%p23, %r43, 2146435072;
	@%p23 bra 	$L__BB0_11;
	setp.nan.f32 	%p24, %f6, %f6;
	@%p24 bra 	$L__BB0_10;
	setp.neu.f64 	%p25, %fd3, 0d7FF0000000000000;
	@%p25 bra 	$L__BB0_11;
	selp.b32 	%r44, %r6, %r5, %p1;
	selp.b32 	%r45, %r44, %r5, %p21;
	mov.b32 	%r46, 0;
	mov.b64 	%fd130, {%r46, %r45};
	bra.uni 	$L__BB0_11;
$L__BB0_10:
	mov.f64 	%fd68, 0d4000000000000000;
	add.rn.f64 	%fd130, %fd2, %fd68;
$L__BB0_11:
	setp.eq.f32 	%p30, %f6, 0f3F800000;
	selp.f64 	%fd8, 0d3FF0000000000000, %fd130, %p30;
	cvt.f64.f32 	%fd9, %f7;
	{
	.reg .b32 %temp; 
	mov.b64 	{%temp, %r12}, %fd9;
	}
	abs.f64 	%fd10, %fd9;
	{ // callseq 1, 0
	.param .b64 param0;
	st.param.f64 	[param0], %fd10;
	.param .b64 param1;
	st.param.f64 	[param1], 0d4000000000000000;
	.param .b64 retval0;
	call.uni (retval0), 
	__internal_accurate_pow, 
	(
	param0, 
	param1
	);
	ld.param.f64 	%fd69, [retval0];
	} // callseq 1
	setp.lt.s32 	%p31, %r12, 0;
	neg.f64 	%fd71, %fd69;
	selp.f64 	%fd72, %fd71, %fd69, %p19;
	selp.f64 	%fd73, %fd72, %fd69, %p31;
	setp.eq.f32 	%p32, %f7, 0f00000000;
	selp.b32 	%r47, %r12, 0, %p19;
	or.b32  	%r48, %r47, 2146435072;
	selp.b32 	%r49, %r48, %r47, %p18;
	mov.b32 	%r50, 0;
	mov.b64 	%fd74, {%r50, %r49};
	selp.f64 	%fd131, %fd74, %fd73, %p32;
	add.f64 	%fd75, %fd9, 0d4000000000000000;
	{
	.reg .b32 %temp; 
	mov.b64 	{%temp, %r51}, %fd75;
	}
	and.b32  	%r52, %r51, 2146435072;
	setp.ne.s32 	%p33, %r52, 2146435072;
	@%p33 bra 	$L__BB0_16;
	setp.nan.f32 	%p34, %f7, %f7;
	@%p34 bra 	$L__BB0_15;
	setp.neu.f64 	%p35, %fd10, 0d7FF0000000000000;
	@%p35 bra 	$L__BB0_16;
	selp.b32 	%r53, %r6, %r5, %p1;
	selp.b32 	%r54, %r53, %r5, %p31;
	mov.b32 	%r55, 0;
	mov.b64 	%fd131, {%r55, %r54};
	bra.uni 	$L__BB0_16;
$L__BB0_15:
	mov.f64 	%fd76, 0d4000000000000000;
	add.rn.f64 	%fd131, %fd9, %fd76;
$L__BB0_16:
	setp.eq.f32 	%p37, %f7, 0f3F800000;
	selp.f64 	%fd77, 0d3FF0000000000000, %fd131, %p37;
	add.f64 	%fd15, %fd8, %fd77;
	{
	.reg .b32 %temp; 
	mov.b64 	{%temp, %r13}, %fd15;
	}
	abs.f64 	%fd16, %fd15;
	{ // callseq 2, 0
	.param .b64 param0;
	st.param.f64 	[param0], %fd16;
	.param .b64 param1;
	st.param.f64 	[param1], 0d3FE0000000000000;
	.param .b64 retval0;
	call.uni (retval0), 
	__internal_accurate_pow, 
	(
	param0, 
	param1
	);
	ld.param.f64 	%fd78, [retval0];
	} // callseq 2
	setp.lt.s32 	%p38, %r13, 0;
	setp.neu.f64 	%p39, %fd15, 0d0000000000000000;
	selp.f64 	%fd80, 0dFFF8000000000000, %fd78, %p38;
	selp.f64 	%fd132, %fd80, %fd1, %p39;
	add.f64 	%fd81, %fd15, 0d3FE0000000000000;
	{
	.reg .b32 %temp; 
	mov.b64 	{%temp, %r56}, %fd81;
	}
	and.b32  	%r57, %r56, 2146435072;
	setp.ne.s32 	%p40, %r57, 2146435072;
	@%p40 bra 	$L__BB0_21;
	setp.nan.f64 	%p41, %fd15, %fd15;
	@%p41 bra 	$L__BB0_20;
	setp.neu.f64 	%p42, %fd16, 0d7FF0000000000000;
	@%p42 bra 	$L__BB0_21;
	or.b32  	%r58, %r7, -2147483648;
	selp.b32 	%r59, %r58, %r7, %p2;
	selp.b32 	%r60, %r59, %r7, %p39;
	selp.b32 	%r61, %r60, %r7, %p38;
	mov.b32 	%r62, 0;
	mov.b64 	%fd132, {%r62, %r61};
	bra.uni 	$L__BB0_21;
$L__BB0_20:
	mov.f64 	%fd82, 0d3FE0000000000000;
	add.rn.f64 	%fd132, %fd15, %fd82;
$L__BB0_21:
	setp.eq.f64 	%p45, %fd15, 0d3FF0000000000000;
	selp.f64 	%fd83, 0d3FF0000000000000, %fd132, %p45;
	cvt.rn.f32.f64 	%f31, %fd83;
	bra.uni 	$L__BB0_54;
$L__BB0_22:
	setp.lt.s32 	%p46, %r3, 0;
	setp.eq.s32 	%p47, %r4, 1062207488;
	cvt.f64.f32 	%fd21, %f4;
	{
	.reg .b32 %temp; 
	mov.b64 	{%temp, %r14}, %fd21;
	}
	abs.f64 	%fd22, %fd21;
	{ // callseq 3, 0
	.param .b64 param0;
	st.param.f64 	[param0], %fd22;
	.param .b64 param1;
	st.param.f64 	[param1], 0d4000000000000000;
	.param .b64 retval0;
	call.uni (retval0), 
	__internal_accurate_pow, 
	(
	param0, 
	param1
	);
	ld.param.f64 	%fd84, [retval0];
	} // callseq 3
	setp.lt.s32 	%p49, %r14, 0;
	neg.f64 	%fd86, %fd84;
	selp.f64 	%fd87, %fd86, %fd84, %p47;
	selp.f64 	%fd88, %fd87, %fd84, %p49;
	setp.eq.f32 	%p50, %f4, 0f00000000;
	selp.b32 	%r63, %r14, 0, %p47;
	or.b32  	%r64, %r63, 2146435072;
	selp.b32 	%r65, %r64, %r63, %p46;
	mov.b32 	%r66, 0;
	mov.b64 	%fd89, {%r66, %r65};
	selp.f64 	%fd133, %fd89, %fd88, %p50;
	add.f64 	%fd90, %fd21, 0d4000000000000000;
	{
	.reg .b32 %temp; 
	mov.b64 	{%temp, %r67}, %fd90;
	}
	and.b32  	%r68, %r67, 2146435072;
	setp.ne.s32 	%p51, %r68, 2146435072;
	@%p51 bra 	$L__BB0_27;
	setp.nan.f32 	%p52, %f4, %f4;
	@%p52 bra 	$L__BB0_26;
	setp.neu.f64 	%p53, %fd22, 0d7FF0000000000000;
	@%p53 bra 	$L__BB0_27;
	selp.b32 	%r69, %r6, %r5, %p1;
	selp.b32 	%r70, %r69, %r5, %p49;
	mov.b32 	%r71, 0;
	mov.b64 	%fd133, {%r71, %r70};
	bra.uni 	$L__BB0_27;
$L__BB0_26:
	mov.f64 	%fd91, 0d4000000000000000;
	add.rn.f64 	%fd133, %fd21, %fd91;
$L__BB0_27:
	setp.eq.f32 	%p58, %f4, 0f3F800000;
	selp.f64 	%fd27, 0d3FF0000000000000, %fd133, %p58;
	cvt.f64.f32 	%fd28, %f5;
	{
	.reg .b32 %temp; 
	mov.b64 	{%temp, %r15}, %fd28;
	}
	abs.f64 	%fd29, %fd28;
	{ // callseq 4, 0
	.param .b64 param0;
	st.param.f64 	[param0], %fd29;
	.param .b64 param1;
	st.param.f64 	[param1], 0d4000000000000000;
	.param .b64 retval0;
	call.uni (retval0), 
	__internal_accurate_pow, 
	(
	param0, 
	param1
	);
	ld.param.f64 	%fd92, [retval0];
	} // callseq 4
	setp.lt.s32 	%p59, %r15, 0;
	neg.f64 	%fd94, %fd92;
	selp.f64 	%fd95, %fd94, %fd92, %p47;
	selp.f64 	%fd96, %fd95, %fd92, %p59;
	setp.eq.f32 	%p60, %f5, 0f00000000;
	selp.b32 	%r72, %r15, 0, %p47;
	or.b32  	%r73, %r72, 2146435072;
	selp.b32 	%r74, %r73, %r72, %p46;
	mov.b32 	%r75, 0;
	mov.b64 	%fd97, {%r75, %r74};
	selp.f64 	%fd134, %fd97, %fd96, %p60;
	add.f64 	%fd98, %fd28, 0d4000000000000000;
	{
	.reg .b32 %temp; 
	mov.b64 	{%temp, %r76}, %fd98;
	}
	and.b32  	%r77, %r76, 2146435072;
	setp.ne.s32 	%p61, %r77, 2146435072;
	@%p61 bra 	$L__BB0_32;
	setp.nan.f32 	%p62, %f5, %f5;
	@%p62 bra 	$L__BB0_31;
	setp.neu.f64 	%p63, %fd29, 0d7FF0000000000000;
	@%p63 bra 	$L__BB0_32;
	selp.b32 	%r78, %r6, %r5, %p1;
	selp.b32 	%r79, %r78, %r5, %p59;
	mov.b32 	%r80, 0;
	mov.b64 	%fd134, {%r80, %r79};
	bra.uni 	$L__BB0_32;
$L__BB0_31:
	mov.f64 	%fd99, 0d4000000000000000;
	add.rn.f64 	%fd134, %fd28, %fd99;
$L__BB0_32:
	setp.eq.f32 	%p65, %f5, 0f3F800000;
	selp.f64 	%fd100, 0d3FF0000000000000, %fd134, %p65;
	add.f64 	%fd34, %fd27, %fd100;
	{
	.reg .b32 %temp; 
	mov.b64 	{%temp, %r16}, %fd34;
	}
	abs.f64 	%fd35, %fd34;
	{ // callseq 5, 0
	.param .b64 param0;
	st.param.f64 	[param0], %fd35;
	.param .b64 param1;
	st.param.f64 	[param1], 0d3FE0000000000000;
	.param .b64 retval0;
	call.uni (retval0), 
	__internal_accurate_pow, 
	(
	param0, 
	param1
	);
	ld.param.f64 	%fd101, [retval0];
	} // callseq 5
	setp.lt.s32 	%p66, %r16, 0;
	setp.neu.f64 	%p67, %fd34, 0d0000000000000000;
	selp.f64 	%fd103, 0dFFF8000000000000, %fd101, %p66;
	selp.f64 	%fd135, %fd103, %fd1, %p67;
	add.f64 	%fd104, %fd34, 0d3FE0000000000000;
	{
	.reg .b32 %temp; 
	mov.b64 	{%temp, %r81}, %fd104;
	}
	and.b32  	%r82, %r81, 2146435072;
	setp.ne.s32 	%p68, %r82, 2146435072;
	@%p68 bra 	$L__BB0_37;
	setp.nan.f64 	%p69, %fd34, %fd34;
	@%p69 bra 	$L__BB0_36;
	setp.neu.f64 	%p70, %fd35, 0d7FF0000000000000;
	@%p70 bra 	$L__BB0_37;
	or.b32  	%r83, %r7, -2147483648;
	selp.b32 	%r84, %r83, %r7, %p2;
	selp.b32 	%r85, %r84, %r7, %p67;
	selp.b32 	%r86, %r85, %r7, %p66;
	mov.b32 	%r87, 0;
	mov.b64 	%fd135, {%r87, %r86};
	bra.uni 	$L__BB0_37;
$L__BB0_36:
	mov.f64 	%fd105, 0d3FE0000000000000;
	add.rn.f64 	%fd135, %fd34, %fd105;
$L__BB0_37:
	setp.eq.f64 	%p73, %fd34, 0d3FF0000000000000;
	selp.f64 	%fd106, 0d3FF0000000000000, %fd135, %p73;
	cvt.rn.f32.f64 	%f31, %fd106;
	bra.uni 	$L__BB0_54;
$L__BB0_38:
	setp.lt.s32 	%p74, %r3, 0;
	setp.eq.s32 	%p75, %r4, 1062207488;
	mul.f32 	%f25, %f5, %f8;
	mul.f32 	%f26, %f4, %f9;
	sub.f32 	%f14, %f25, %f26;
	cvt.f64.f32 	%fd40, %f8;
	{
	.reg .b32 %temp; 
	mov.b64 	{%temp, %r17}, %fd40;
	}
	abs.f64 	%fd41, %fd40;
	{ // callseq 6, 0
	.param .b64 param0;
	st.param.f64 	[param0], %fd41;
	.param .b64 param1;
	st.param.f64 	[param1], 0d4000000000000000;
	.param .b64 retval0;
	call.uni (retval0), 
	__internal_accurate_pow, 
	(
	param0, 
	param1
	);
	ld.param.f64 	%fd107, [retval0];
	} // callseq 6
	setp.lt.s32 	%p77, %r17, 0;
	neg.f64 	%fd109, %fd107;
	selp.f64 	%fd110, %fd109, %fd107, %p75;
	selp.f64 	%fd111, %fd110, %fd107, %p77;
	setp.eq.f32 	%p78, %f8, 0f00000000;
	selp.b32 	%r88, %r17, 0, %p75;
	or.b32  	%r89, %r88, 2146435072;
	selp.b32 	%r90, %r89, %r88, %p74;
	mov.b32 	%r91, 0;
	mov.b64 	%fd112, {%r91, %r90};
	selp.f64 	%fd136, %fd112, %fd111, %p78;
	add.f64 	%fd113, %fd40, 0d4000000000000000;
	{
	.reg .b32 %temp; 
	mov.b64 	{%temp, %r92}, %fd113;
	}
	and.b32  	%r93, %r92, 2146435072;
	setp.ne.s32 	%p79, %r93, 2146435072;
	@%p79 bra 	$L__BB0_43;
	setp.nan.f32 	%p80, %f8, %f8;
	@%p80 bra 	$L__BB0_42;
	setp.neu.f64 	%p81, %fd41, 0d7FF0000000000000;
	@%p81 bra 	$L__BB0_43;
	selp.b32 	%r94, %r6, %r5, %p1;
	selp.b32 	%r95, %r94, %r5, %p77;
	mov.b32 	%r96, 0;
	mov.b64 	%fd136, {%r96, %r95};
	bra.uni 	$L__BB0_43;
$L__BB0_42:
	mov.f64 	%fd114, 0d4000000000000000;
	add.rn.f64 	%fd136, %fd40, %fd114;
$L__BB0_43:
	setp.eq.f32 	%p86, %f8, 0f3F800000;
	selp.f64 	%fd46, 0d3FF0000000000000, %fd136, %p86;
	cvt.f64.f32 	%fd47, %f9;
	{
	.reg .b32 %temp; 
	mov.b64 	{%temp, %r18}, %fd47;
	}
	abs.f64 	%fd48, %fd47;
	{ // callseq 7, 0
	.param .b64 param0;
	st.param.f64 	[param0], %fd48;
	.param .b64 param1;
	st.param.f64 	[param1], 0d4000000000000000;
	.param .b64 retval0;
	call.uni (retval0), 
	__internal_accurate_pow, 
	(
	param0, 
	param1
	);
	ld.param.f64 	%fd115, [retval0];
	} // callseq 7
	setp.lt.s32 	%p87, %r18, 0;
	neg.f64 	%fd117, %fd115;
	selp.f64 	%fd118, %fd117, %fd115, %p75;
	selp.f64 	%fd119, %fd118, %fd115, %p87;
	setp.eq.f32 	%p88, %f9, 0f00000000;
	selp.b32 	%r97, %r18, 0, %p75;
	or.b32  	%r98, %r97, 2146435072;
	selp.b32 	%r99, %r98, %r97, %p74;
	mov.b32 	%r100, 0;
	mov.b64 	%fd120, {%r100, %r99};
	selp.f64 	%fd137, %fd120, %fd119, %p88;
	add.f64 	%fd121, %fd47, 0d4000000000000000;
	{
	.reg .b32 %temp; 
	mov.b64 	{%temp, %r101}, %fd121;
	}
	and.b32  	%r102, %r101, 2146435072;
	setp.ne.s32 	%p89, %r102, 2146435072;
	@%p89 bra 	$L__BB0_48;
	setp.nan.f32 	%p90, %f9, %f9;
	@%p90 bra 	$L__BB0_47;
	setp.neu.f64 	%p91, %fd48, 0d7FF0000000000000;
	@%p91 bra 	$L__BB0_48;
	selp.b32 	%r103, %r6, %r5, %p1;
	selp.b32 	%r104, %r103, %r5, %p87;
	mov.b32 	%r105, 0;
	mov.b64 	%fd137, {%r105, %r104};
	bra.uni 	$L__BB0_48;
$L__BB0_47:
	mov.f64 	%fd122, 0d4000000000000000;
	add.rn.f64 	%fd137, %fd47, %fd122;
$L__BB0_48:
	setp.eq.f32 	%p93, %f9, 0f3F800000;
	selp.f64 	%fd123, 0d3FF0000000000000, %fd137, %p93;
	add.f64 	%fd53, %fd46, %fd123;
	{
	.reg .b32 %temp; 
	mov.b64 	{%temp, %r19}, %fd53;
	}
	abs.f64 	%fd54, %fd53;
	{ // callseq 8, 0
	.param .b64 param0;
	st.param.f64 	[param0], %fd54;
	.param .b64 param1;
	st.param.f64 	[param1], 0d3FE0000000000000;
	.param .b64 retval0;
	call.uni (retval0), 
	__internal_accurate_pow, 
	(
	param0, 
	param1
	);
	ld.param.f64 	%fd124, [retval0];
	} // callseq 8
	setp.lt.s32 	%p94, %r19, 0;
	setp.neu.f64 	%p95, %fd53, 0d0000000000000000;
	selp.f64 	%fd126, 0dFFF8000000000000, %fd124, %p94;
	selp.f64 	%fd138, %fd126, %fd1, %p95;
	add.f64 	%fd127, %fd53, 0d3FE0000000000000;
	{
	.reg .b32 %temp; 
	mov.b64 	{%temp, %r106}, %fd127;
	}
	and.b32  	%r107, %r106, 2146435072;
	setp.ne.s32 	%p96, %r107, 2146435072;
	@%p96 bra 	$L__BB0_53;
	setp.nan.f64 	%p97, %fd53, %fd53;
	@%p97 bra 	$L__BB0_52;
	setp.neu.f64 	%p98, %fd54, 0d7FF0000000000000;
	@%p98 bra 	$L__BB0_53;
	or.b32  	%r108, %r7, -2147483648;
	selp.b32 	%r109, %r108, %r7, %p2;
	selp.b32 	%r110, %r109, %r7, %p95;
	selp.b32 	%r111, %r110, %r7, %p94;
	mov.b32 	%r112, 0;
	mov.b64 	%fd138, {%r112, %r111};
	bra.uni 	$L__BB0_53;
$L__BB0_52:
	mov.f64 	%fd128, 0d3FE0000000000000;
	add.rn.f64 	%fd138, %fd53, %fd128;
$L__BB0_53:
	setp.eq.f64 	%p101, %fd53, 0d3FF0000000000000;
	selp.f64 	%fd129, 0d3FF0000000000000, %fd138, %p101;
	cvt.rn.f32.f64 	%f27, %fd129;
	abs.f32 	%f28, %f14;
	div.rn.f32 	%f31, %f28, %f27;
$L__BB0_54:
	setp.lt.f32 	%p102, %f31, %f30;
	selp.f32 	%f30, %f31, %f30, %p102;
	setp.gtu.f32 	%p103, %f30, 0f3F800000;
	add.s32 	%r114, %r114, 1;
	setp.lt.s32 	%p104, %r114, %r25;
	and.pred  	%p105, %p103, %p104;
	@%p105 bra 	$L__BB0_4;
	setp.le.f32 	%p106, %f30, 0f3F800000;
	selp.f32 	%f29, 0f3F800000, %f30, %p106;
	mul.wide.s32 	%rd25, %r113, 4;
	add.s64 	%rd26, %rd1, %rd25;
	st.global.f32 	[%rd26], %f29;
	add.s32 	%r113, %r113, %r8;
	setp.lt.s32 	%p107, %r113, %r24;
	@%p107 bra 	$L__BB0_3;
	bra.uni 	$L__BB0_57;
$L__BB0_56:
	mul.wide.s32 	%rd13, %r113, 4;
	add.s64 	%rd14, %rd1, %rd13;
	mov.b32 	%r36, 1176255488;
	st.global.u32 	[%rd14], %r36;
	add.s32 	%r113, %r113, %r8;
	setp.lt.s32 	%p11, %r113, %r24;
	@%p11 bra 	$L__BB0_56;
$L__BB0_57:
	ret;

}
.func  (.param .b64 func_retval0) __internal_accurate_pow(
	.param .b64 __internal_accurate_pow_param_0,
	.param .b64 __internal_accurate_pow_param_1
)
{
	.reg .pred 	%p<8>;
	.reg .b32 	%r<49>;
	.reg .b32 	%f<3>;
	.reg .b64 	%fd<109>;

	ld.param.f64 	%fd10, [__internal_accurate_pow_param_0];
	ld.param.f64 	%fd11, [__internal_accurate_pow_param_1];
	{
	.reg .b32 %temp; 
	mov.b64 	{%temp, %r46}, %fd10;
	}
	{
	.reg .b32 %temp; 
	mov.b64 	{%r45, %temp}, %fd10;
	}
	shr.u32 	%r47, %r46, 20;
	setp.gt.u32 	%p1, %r46, 1048575;
	@%p1 bra 	$L__BB1_2;
	mul.f64 	%fd12, %fd10, 0d4350000000000000;
	{
	.reg .b32 %temp; 
	mov.b64 	{%temp, %r46}, %fd12;
	}
	{
	.reg .b32 %temp; 
	mov.b64 	{%r45, %temp}, %fd12;
	}
	shr.u32 	%r16, %r46, 20;
	add.s32 	%r47, %r16, -54;
$L__BB1_2:
	add.s32 	%r48, %r47, -1023;
	and.b32  	%r17, %r46, -2146435073;
	or.b32  	%r18, %r17, 1072693248;
	mov.b64 	%fd107, {%r45, %r18};
	setp.lt.u32 	%p2, %r18, 1073127583;
	@%p2 bra 	$L__BB1_4;
	{
	.reg .b32 %temp; 
	mov.b64 	{%r19, %temp}, %fd107;
	}
	{
	.reg .b32 %temp; 
	mov.b64 	{%temp, %r20}, %fd107;
	}
	add.s32 	%r21, %r20, -1048576;
	mov.b64 	%fd107, {%r19, %r21};
	add.s32 	%r48, %r47, -1022;
$L__BB1_4:
	add.f64 	%fd13, %fd107, 0dBFF0000000000000;
	add.f64 	%fd14, %fd107, 0d3FF0000000000000;
	rcp.approx.ftz.f64 	%fd15, %fd14;
	neg.f64 	%fd16, %fd14;
	fma.rn.f64 	%fd17, %fd16, %fd15, 0d3FF0000000000000;
	fma.rn.f64 	%fd18, %fd17, %fd17, %fd17;
	fma.rn.f64 	%fd19, %fd18, %fd15, %fd15;
	mul.f64 	%fd20, %fd13, %fd19;
	fma.rn.f64 	%fd21, %fd13, %fd19, %fd20;
	mul.f64 	%fd22, %fd21, %fd21;
	fma.rn.f64 	%fd23, %fd22, 0d3EB0F5FF7D2CAFE2, 0d3ED0F5D241AD3B5A;
	fma.rn.f64 	%fd24, %fd23, %fd22, 0d3EF3B20A75488A3F;
	fma.rn.f64 	%fd25, %fd24, %fd22, 0d3F1745CDE4FAECD5;
	fma.rn.f64 	%fd26, %fd25, %fd22, 0d3F3C71C7258A578B;
	fma.rn.f64 	%fd27, %fd26, %fd22, 0d3F6249249242B910;
	fma.rn.f64 	%fd28, %fd27, %fd22, 0d3F89999999999DFB;
	sub.f64 	%fd29, %fd13, %fd21;
	add.f64 	%fd30, %fd29, %fd29;
	neg.f64 	%fd31, %fd21;
	fma.rn.f64 	%fd32, %fd31, %fd13, %fd30;
	mul.f64 	%fd33, %fd19, %fd32;
	fma.rn.f64 	%fd34, %fd22, %fd28, 0d3FB5555555555555;
	mov.f64 	%fd35, 0d3FB5555555555555;
	sub.f64 	%fd36, %fd35, %fd34;
	fma.rn.f64 	%fd37, %fd22, %fd28, %fd36;
	add.f64 	%fd38, %fd37, 0dBC46A4CB00B9E7B0;
	add.f64 	%fd39, %fd34, %fd38;
	sub.f64 	%fd40, %fd34, %fd39;
	add.f64 	%fd41, %fd38, %fd40;
	mul.rn.f64 	%fd42, %fd21, %fd21;
	neg.f64 	%fd43, %fd42;
	fma.rn.f64 	%fd44, %fd21, %fd21, %fd43;
	{
	.reg .b32 %temp; 
	mov.b64 	{%r22, %temp}, %fd33;
	}
	{
	.reg .b32 %temp; 
	mov.b64 	{%temp, %r23}, %fd33;
	}
	add.s32 	%r24, %r23, 1048576;
	mov.b64 	%fd45, {%r22, %r24};
	fma.rn.f64 	%fd46, %fd21, %fd45, %fd44;
	mul.rn.f64 	%fd47, %fd42, %fd21;
	neg.f64 	%fd48, %fd47;
	fma.rn.f64 	%fd49, %fd42, %fd21, %fd48;
	fma.rn.f64 	%fd50, %fd42, %fd33, %fd49;
	fma.rn.f64 	%fd51, %fd46, %fd21, %fd50;
	mul.rn.f64 	%fd52, %fd39, %fd47;
	neg.f64 	%fd53, %fd52;
	fma.rn.f64 	%fd54, %fd39, %fd47, %fd53;
	fma.rn.f64 	%fd55, %fd39, %fd51, %fd54;
	fma.rn.f64 	%fd56, %fd41, %fd47, %fd55;
	add.f64 	%fd57, %fd52, %fd56;
	sub.f64 	%fd58, %fd52, %fd57;
	add.f64 	%fd59, %fd56, %fd58;
	add.f64 	%fd60, %fd21, %fd57;
	sub.f64 	%fd61, %fd21, %fd60;
	add.f64 	%fd62, %fd57, %fd61;
	add.f64 	%fd63, %fd59, %fd62;
	add.f64 	%fd64, %fd33, %fd63;
	add.f64 	%fd65, %fd60, %fd64;
	sub.f64 	%fd66, %fd60, %fd65;
	add.f64 	%fd67, %fd64, %fd66;
	xor.b32  	%r25, %r48, -2147483648;
	mov.b32 	%r26, 1127219200;
	mov.b64 	%fd68, {%r25, %r26};
	mov.b32 	%r27, -2147483648;
	mov.b64 	%fd69, {%r27, %r26};
	sub.f64 	%fd70, %fd68, %fd69;
	fma.rn.f64 	%fd71, %fd70, 0d3FE62E42FEFA39EF, %fd65;
	fma.rn.f64 	%fd72, %fd70, 0dBFE62E42FEFA39EF, %fd71;
	sub.f64 	%fd73, %fd72, %fd65;
	sub.f64 	%fd74, %fd67, %fd73;
	fma.rn.f64 	%fd75, %fd70, 0d3C7ABC9E3B39803F, %fd74;
	add.f64 	%fd76, %fd71, %fd75;
	sub.f64 	%fd77, %fd71, %fd76;
	add.f64 	%fd78, %fd75, %fd77;
	{
	.reg .b32 %temp; 
	mov.b64 	{%temp, %r28}, %fd11;
	}
	{
	.reg .b32 %temp; 
	mov.b64 	{%r29, %temp}, %fd11;
	}
	shl.b32 	%r30, %r28, 1;
	setp.gt.u32 	%p3, %r30, -33554433;
	and.b32  	%r31, %r28, -15728641;
	selp.b32 	%r32, %r31, %r28, %p3;
	mov.b64 	%fd79, {%r29, %r32};
	mul.rn.f64 	%fd80, %fd76, %fd79;
	neg.f64 	%fd81, %fd80;
	fma.rn.f64 	%fd82, %fd76, %fd79, %fd81;
	fma.rn.f64 	%fd83, %fd78, %fd79, %fd82;
	add.f64 	%fd4, %fd80, %fd83;
	sub.f64 	%fd84, %fd80, %fd4;
	add.f64 	%fd5, %fd83, %fd84;
	fma.rn.f64 	%fd85, %fd4, 0d3FF71547652B82FE, 0d4338000000000000;
	{
	.reg .b32 %temp; 
	mov.b64 	{%r13, %temp}, %fd85;
	}
	mov.f64 	%fd86, 0dC338000000000000;
	add.rn.f64 	%fd87, %fd85, %fd86;
	fma.rn.f64 	%fd88, %fd87, 0dBFE62E42FEFA39EF, %fd4;
	fma.rn.f64 	%fd89, %fd87, 0dBC7ABC9E3B39803F, %fd88;
	fma.rn.f64 	%fd90, %fd89, 0d3E5ADE1569CE2BDF, 0d3E928AF3FCA213EA;
	fma.rn.f64 	%fd91, %fd90, %fd89, 0d3EC71DEE62401315;
	fma.rn.f64 	%fd92, %fd91, %fd89, 0d3EFA01997C89EB71;
	fma.rn.f64 	%fd93, %fd92, %fd89, 0d3F2A01A014761F65;
	fma.rn.f64 	%fd94, %fd93, %fd89, 0d3F56C16C1852B7AF;
	fma.rn.f64 	%fd95, %fd94, %fd89, 0d3F81111111122322;
	fma.rn.f64 	%fd96, %fd95, %fd89, 0d3FA55555555502A1;
	fma.rn.f64 	%fd97, %fd96, %fd89, 0d3FC5555555555511;
	fma.rn.f64 	%fd98, %fd97, %fd89, 0d3FE000000000000B;
	fma.rn.f64 	%fd99, %fd98, %fd89, 0d3FF0000000000000;
	fma.rn.f64 	%fd100, %fd99, %fd89, 0d3FF0000000000000;
	{
	.reg .b32 %temp; 
	mov.b64 	{%r14, %temp}, %fd100;
	}
	{
	.reg .b32 %temp; 
	mov.b64 	{%temp, %r15}, %fd100;
	}
	shl.b32 	%r33, %r13, 20;
	add.s32 	%r34, %r33, %r15;
	mov.b64 	%fd108, {%r14, %r34};
	{
	.reg .b32 %temp; 
	mov.b64 	{%temp, %r35}, %fd4;
	}
	mov.b32 	%f2, %r35;
	abs.f32 	%f1, %f2;
	setp.lt.f32 	%p4, %f1, 0f4086232B;
	@%p4 bra 	$L__BB1_7;
	setp.lt.f64 	%p5, %fd4, 0d0000000000000000;
	add.f64 	%fd101, %fd4, 0d7FF0000000000000;
	selp.f64 	%fd108, 0d0000000000000000, %fd101, %p5;
	setp.geu.f32 	%p6, %f1, 0f40874800;
	@%p6 bra 	$L__BB1_7;
	shr.u32 	%r36, %r13, 31;
	add.s32 	%r37, %r13, %r36;
	shr.s32 	%r38, %r37, 1;
	shl.b32 	%r39, %r38, 20;
	add.s32 	%r40, %r15, %r39;
	mov.b64 	%fd102, {%r14, %r40};
	sub.s32 	%r41, %r13, %r38;
	shl.b32 	%r42, %r41, 20;
	add.s32 	%r43, %r42, 1072693248;
	mov.b32 	%r44, 0;
	mov.b64 	%fd103, {%r44, %r43};
	mul.f64 	%fd108, %fd103, %fd102;
$L__BB1_7:
	abs.f64 	%fd104, %fd108;
	setp.eq.f64 	%p7, %fd104, 0d7FF0000000000000;
	fma.rn.f64 	%fd105, %fd108, %fd5, %fd108;
	selp.f64 	%fd106, %fd108, %fd105, %p7;
	st.param.f64 	[func_retval0], %fd106;
	ret;

}


// ===== COMPILED SASS (sm_100) =====

	.target	sm_100

	.elftype	@"ET_EXEC"


//--------------------- .note.nv.tkinfo           --------------------------
	.section	.note.nv.tkinfo,"",@"SHT_NOTE"
	.sectionflags	@"SHF_NOTE_NV_TKINFO"
	.tkinfo
        /*0018*/ 	.word	0x00000002
        /*0030*/ 	.string	""
        /*0030*/ 	.string	"ptxas"
        /*0030*/ 	.string	"Cuda compilation tools, release 13.0, V13.0.88"
        /*0030*/ 	.string	"Build cuda_13.0.r13.0/compiler.36424714_0"
        /*0030*/ 	.string	"-arch sm_100 -m 64 "



//--------------------- .note.nv.cuinfo           --------------------------
	.section	.note.nv.cuinfo,"",@"SHT_NOTE"
	.sectionflags	@"SHF_NOTE_NV_CUINFO"
        /*0018*/ 	.short	0x0002
        /*001a*/ 	.short	0x0064
        /*001c*/ 	.short	0x0082
	.zero		2


//--------------------- .nv.info                  --------------------------
	.section	.nv.info,"",@"SHT_CUDA_INFO"
	.align	4


	//----- nvinfo : EIATTR_REGCOUNT
	.align		4
        /*0000*/ 	.byte	0x04, 0x2f
        /*0002*/ 	.short	(.L_1 - .L_0)
	.align		4
.L_0:
        /*0004*/ 	.word	index@(_Z13query_all_gpuPfS_S_S_S_S_S_ii)
        /*0008*/ 	.word	0x0000002f


	//----- nvinfo : EIATTR_FRAME_SIZE
	.align		4
.L_1:
        /*000c*/ 	.byte	0x04, 0x11
        /*000e*/ 	.short	(.L_3 - .L_2)
	.align		4
.L_2:
        /*0010*/ 	.word	index@($_Z13query_all_gpuPfS_S_S_S_S_S_ii$__internal_accurate_pow)
        /*0014*/ 	.word	0x00000000


	//----- nvinfo : EIATTR_FRAME_SIZE
	.align		4
.L_3:
        /*0018*/ 	.byte	0x04, 0x11
        /*001a*/ 	.short	(.L_5 - .L_4)
	.align		4
.L_4:
        /*001c*/ 	.word	index@($__internal_0_$__cuda_sm3x_div_rn_noftz_f32_slowpath)
        /*0020*/ 	.word	0x00000000


	//----- nvinfo : EIATTR_FRAME_SIZE
	.align		4
.L_5:
        /*0024*/ 	.byte	0x04, 0x11
        /*0026*/ 	.short	(.L_7 - .L_6)
	.align		4
.L_6:
        /*0028*/ 	.word	index@(_Z13query_all_gpuPfS_S_S_S_S_S_ii)
        /*002c*/ 	.word	0x00000000


	//----- nvinfo : EIATTR_MIN_STACK_SIZE
	.align		4
.L_7:
        /*0030*/ 	.byte	0x04, 0x12
        /*0032*/ 	.short	(.L_9 - .L_8)
	.align		4
.L_8:
        /*0034*/ 	.word	index@(_Z13query_all_gpuPfS_S_S_S_S_S_ii)
        /*0038*/ 	.word	0x00000000
.L_9:


//--------------------- .nv.compat                --------------------------
	.section	.nv.compat,"",@"SHT_CUDA_COMPAT_INFO"
	.align	4
        /*0000*/ 	.byte	0x02, 0x09, 0x00, 0x00, 0x02, 0x02, 0x01, 0x00, 0x02, 0x05, 0x05, 0x00, 0x03, 0x07, 0x01, 0x01
        /*0010*/ 	.byte	0x02, 0x03, 0x00, 0x00, 0x02, 0x06, 0x01, 0x00, 0x04, 0x0b, 0x08, 0x00, 0x01, 0x00, 0x00, 0x00
        /*0020*/ 	.byte	0x00, 0x00, 0x00, 0x00


//--------------------- .nv.info._Z13query_all_gpuPfS_S_S_S_S_S_ii --------------------------
	.section	.nv.info._Z13query_all_gpuPfS_S_S_S_S_S_ii,"",@"SHT_CUDA_INFO"
	.sectionflags	@""
	.align	4


	//----- nvinfo : EIATTR_CUDA_API_VERSION
	.align		4
        /*0000*/ 	.byte	0x04, 0x37
        /*0002*/ 	.short	(.L_11 - .L_10)
.L_10:
        /*0004*/ 	.word	0x00000082


	//----- nvinfo : EIATTR_KPARAM_INFO
	.align		4
.L_11:
        /*0008*/ 	.byte	0x04, 0x17
        /*000a*/ 	.short	(.L_13 - .L_12)
.L_12:
        /*000c*/ 	.word	0x00000000
        /*0010*/ 	.short	0x0008
        /*0012*/ 	.short	0x003c
        /*0014*/ 	.byte	0x00, 0xf0, 0x11, 0x00


	//----- nvinfo : EIATTR_KPARAM_INFO
	.align		4
.L_13:
        /*0018*/ 	.byte	0x04, 0x17
        /*001a*/ 	.short	(.L_15 - .L_14)
.L_14:
        /*001c*/ 	.word	0x00000000
        /*0020*/ 	.short	0x0007
        /*0022*/ 	.short	0x0038
        /*0024*/ 	.byte	0x00, 0xf0, 0x11, 0x00


	//----- nvinfo : EIATTR_KPARAM_INFO
	.align		4
.L_15:
        /*0028*/ 	.byte	0x04, 0x17
        /*002a*/ 	.short	(.L_17 - .L_16)
.L_16:
        /*002c*/ 	.word	0x00000000
        /*0030*/ 	.short	0x0006
        /*0032*/ 	.short	0x0030
        /*0034*/ 	.byte	0x00, 0xf5, 0x21, 0x00


	//----- nvinfo : EIATTR_KPARAM_INFO
	.align		4
.L_17:
        /*0038*/ 	.byte	0x04, 0x17
        /*003a*/ 	.short	(.L_19 - .L_18)
.L_18:
        /*003c*/ 	.word	0x00000000
        /*0040*/ 	.short	0x0005
        /*0042*/ 	.short	0x0028
        /*0044*/ 	.byte	0x00, 0xf5, 0x21, 0x00


	//----- nvinfo : EIATTR_KPARAM_INFO
	.align		4
.L_19:
        /*0048*/ 	.byte	0x04, 0x17
        /*004a*/ 	.short	(.L_21 - .L_20)
.L_20:
        /*004c*/ 	.word	0x00000000
        /*0050*/ 	.short	0x0004
        /*0052*/ 	.short	0x0020
        /*0054*/ 	.byte	0x00, 0xf5, 0x21, 0x00


	//----- nvinfo : EIATTR_KPARAM_INFO
	.align		4
.L_21:
        /*0058*/ 	.byte	0x04, 0x17
        /*005a*/ 	.short	(.L_23 - .L_22)
.L_22:
        /*005c*/ 	.word	0x00000000
        /*0060*/ 	.short	0x0003
        /*0062*/ 	.short	0x0018
        /*0064*/ 	.byte	0x00, 0xf5, 0x21, 0x00


	//----- nvinfo : EIATTR_KPARAM_INFO
	.align		4
.L_23:
        /*0068*/ 	.byte	0x04, 0x17
        /*006a*/ 	.short	(.L_25 - .L_24)
.L_24:
        /*006c*/ 	.word	0x00000000
        /*0070*/ 	.short	0x0002
        /*0072*/ 	.short	0x0010
        /*0074*/ 	.byte	0x00, 0xf5, 0x21, 0x00


	//----- nvinfo : EIATTR_KPARAM_INFO
	.align		4
.L_25:
        /*0078*/ 	.byte	0x04, 0x17
        /*007a*/ 	.short	(.L_27 - .L_26)
.L_26:
        /*007c*/ 	.word	0x00000000
        /*0080*/ 	.short	0x0001
        /*0082*/ 	.short	0x0008
        /*0084*/ 	.byte	0x00, 0xf5, 0x21, 0x00


	//----- nvinfo : EIATTR_KPARAM_INFO
	.align		4
.L_27:
        /*0088*/ 	.byte	0x04, 0x17
        /*008a*/ 	.short	(.L_29 - .L_28)
.L_28:
        /*008c*/ 	.word	0x00000000
        /*0090*/ 	.short	0x0000
        /*0092*/ 	.short	0x0000
        /*0094*/ 	.byte	0x00, 0xf5, 0x21, 0x00


	//----- nvinfo : EIATTR_SPARSE_MMA_MASK
	.align		4
.L_29:
        /*0098*/ 	.byte	0x03, 0x50
        /*009a*/ 	.short	0x0000


	//----- nvinfo : EIATTR_MAXREG_COUNT
	.align		4
        /*009c*/ 	.byte	0x03, 0x1b
        /*009e*/ 	.short	0x00ff


	//----- nvinfo : EIATTR_MERCURY_ISA_VERSION
	.align		4
        /*00a0*/ 	.byte	0x03, 0x5f
        /*00a2*/ 	.short	0x0101


	//----- nvinfo : EIATTR_VRC_CTA_INIT_COUNT
	.align		4
        /*00a4*/ 	.byte	0x02, 0x4a
	.zero		1
	.zero		1


	//----- nvinfo : EIATTR_EXIT_INSTR_OFFSETS
	.align		4
        /*00a8*/ 	.byte	0x04, 0x1c
        /*00aa*/ 	.short	(.L_31 - .L_30)


	//   ....[0]....
.L_30:
        /*00ac*/ 	.word	0x00000070


	//   ....[1]....
        /*00b0*/ 	.word	0x00000160


	//   ....[2]....
        /*00b4*/ 	.word	0x00001680


	//----- nvinfo : EIATTR_CRS_STACK_SIZE
	.align		4
.L_31:
        /*00b8*/ 	.byte	0x04, 0x1e
        /*00ba*/ 	.short	(.L_33 - .L_32)
.L_32:
        /*00bc*/ 	.word	0x00000000


	//----- nvinfo : EIATTR_CBANK_PARAM_SIZE
	.align		4
.L_33:
        /*00c0*/ 	.byte	0x03, 0x19
        /*00c2*/ 	.short	0x0040


	//----- nvinfo : EIATTR_PARAM_CBANK
	.align		4
        /*00c4*/ 	.byte	0x04, 0x0a
        /*00c6*/ 	.short	(.L_35 - .L_34)
	.align		4
.L_34:
        /*00c8*/ 	.word	index@(.nv.constant0._Z13query_all_gpuPfS_S_S_S_S_S_ii)
        /*00cc*/ 	.short	0x0380
        /*00ce*/ 	.short	0x0040


	//----- nvinfo : EIATTR_SW_WAR
	.align		4
.L_35:
        /*00d0*/ 	.byte	0x04, 0x36
        /*00d2*/ 	.short	(.L_37 - .L_36)
.L_36:
        /*00d4*/ 	.word	0x00000008
.L_37:


//--------------------- .nv.callgraph             --------------------------
	.section	.nv.callgraph,"",@"SHT_CUDA_CALLGRAPH"
	.align	4
	.sectionentsize	8
	.align		4
        /*0000*/ 	.word	0x00000000
	.align		4
        /*0004*/ 	.word	0xffffffff
	.align		4
        /*0008*/ 	.word	0x00000000
	.align		4
        /*000c*/ 	.word	0xfffffffe
	.align		4
        /*0010*/ 	.word	0x00000000
	.align		4
        /*0014*/ 	.word	0xfffffffd
	.align		4
        /*0018*/ 	.word	0x00000000
	.align		4
        /*001c*/ 	.word	0xfffffffc


//--------------------- .text._Z13query_all_gpuPfS_S_S_S_S_S_ii --------------------------
	.section	.text._Z13query_all_gpuPfS_S_S_S_S_S_ii,"ax",@progbits
	.align	128
        .global         _Z13query_all_gpuPfS_S_S_S_S_S_ii
        .type           _Z13query_all_gpuPfS_S_S_S_S_S_ii,@function
        .size           _Z13query_all_gpuPfS_S_S_S_S_S_ii,(.L_x_60 - _Z13query_all_gpuPfS_S_S_S_S_S_ii)
        .other          _Z13query_all_gpuPfS_S_S_S_S_S_ii,@"STO_CUDA_ENTRY STV_DEFAULT"
_Z13query_all_gpuPfS_S_S_S_S_S_ii:
.text._Z13query_all_gpuPfS_S_S_S_S_S_ii:
[----:B------:R-:W-:Y:S01]  /*0000*/  LDC R1, c[0x0][0x37c] ;  /* 0x0000df00ff017b82 */ /* 0x000fe20000000800 */
[----:B------:R-:W0:Y:S07]  /*0010*/  S2R R9, SR_TID.X ;  /* 0x0000000000097919 */ /* 0x000e2e0000002100 */
[----:B------:R-:W0:Y:S01]  /*0020*/  S2UR UR4, SR_CTAID.X ;  /* 0x00000000000479c3 */ /* 0x000e220000002500 */
[----:B------:R-:W1:Y:S07]  /*0030*/  LDCU UR5, c[0x0][0x3b8] ;  /* 0x00007700ff0577ac */ /* 0x000e6e0008000800 */
[----:B------:R-:W0:Y:S02]  /*0040*/  LDC R8, c[0x0][0x360] ;  /* 0x0000d800ff087b82 */ /* 0x000e240000000800 */
[----:B0-----:R-:W-:-:S05]  /*0050*/  IMAD R9, R8, UR4, R9 ;  /* 0x0000000408097c24 */ /* 0x001fca000f8e0209 */
[----:B-1----:R-:W-:-:S13]  /*0060*/  ISETP.GE.AND P0, PT, R9, UR5, PT ;  /* 0x0000000509007c0c */ /* 0x002fda000bf06270 */
[----:B------:R-:W-:Y:S05]  /*0070*/  @P0 EXIT ;  /* 0x000000000000094d */ /* 0x000fea0003800000 */
[----:B------:R-:W0:Y:S01]  /*0080*/  LDCU UR8, c[0x0][0x3bc] ;  /* 0x00007780ff0877ac */ /* 0x000e220008000800 */
[----:B------:R-:W1:Y:S01]  /*0090*/  LDCU UR4, c[0x0][0x370] ;  /* 0x00006e00ff0477ac */ /* 0x000e620008000800 */
[----:B------:R-:W2:Y:S01]  /*00a0*/  LDCU.64 UR6, c[0x0][0x358] ;  /* 0x00006b00ff0677ac */ /* 0x000ea20008000a00 */
[----:B------:R-:W3:Y:S01]  /*00b0*/  LDCU UR12, c[0x0][0x3bc] ;  /* 0x00007780ff0c77ac */ /* 0x000ee20008000800 */
[----:B0-----:R-:W-:Y:S01]  /*00c0*/  UISETP.GT.AND UP0, UPT, UR8, URZ, UPT ;  /* 0x000000ff0800728c */ /* 0x001fe2000bf04270 */
[----:B-1----:R-:W-:-:S08]  /*00d0*/  IMAD R8, R8, UR4, RZ ;  /* 0x0000000408087c24 */ /* 0x002fd0000f8e02ff */
[----:B--23--:R-:W-:Y:S05]  /*00e0*/  BRA.U UP0, `(.L_x_0) ;  /* 0x0000000100207547 */ /* 0x00cfea000b800000 */
[----:B------:R-:W0:Y:S01]  /*00f0*/  LDC.64 R4, c[0x0][0x3b0] ;  /* 0x0000ec00ff047b82 */ /* 0x000e220000000a00 */
[----:B------:R-:W-:-:S07]  /*0100*/  IMAD.MOV.U32 R7, RZ, RZ, 0x461c3c00 ;  /* 0x461c3c00ff077424 */ /* 0x000fce00078e00ff */
.L_x_1:
[----:B0-----:R-:W-:-:S04]  /*0110*/  IMAD.WIDE R2, R9, 0x4, R4 ;  /* 0x0000000409027825 */ /* 0x001fc800078e0204 */
[----:B------:R-:W-:Y:S01]  /*0120*/  IMAD.IADD R9, R8, 0x1, R9 ;  /* 0x0000000108097824 */ /* 0x000fe200078e0209 */
[----:B------:R1:W-:Y:S04]  /*0130*/  STG.E desc[UR6][R2.64], R7 ;  /* 0x0000000702007986 */ /* 0x0003e8000c101906 */
[----:B------:R-:W-:-:S13]  /*0140*/  ISETP.GE.AND P0, PT, R9, UR5, PT ;  /* 0x0000000509007c0c */ /* 0x000fda000bf06270 */
[----:B-1----:R-:W-:Y:S05]  /*0150*/  @!P0 BRA `(.L_x_1) ;  /* 0xfffffffc00ec8947 */ /* 0x002fea000383ffff */
[----:B------:R-:W-:Y:S05]  /*0160*/  EXIT ;  /* 0x000000000000794d */ /* 0x000fea0003800000 */
.L_x_0:
[----:B------:R-:W0:Y:S08]  /*0170*/  LDC.64 R4, c[0x0][0x380] ;  /* 0x0000e000ff047b82 */ /* 0x000e300000000a00 */
[----:B------:R-:W1:Y:S08]  /*0180*/  LDC.64 R18, c[0x0][0x388] ;  /* 0x0000e200ff127b82 */ /* 0x000e700000000a00 */
[----:B------:R-:W2:Y:S01]  /*0190*/  LDC.64 R16, c[0x0][0x390] ;  /* 0x0000e400ff107b82 */ /* 0x000ea20000000a00 */
[----:B0-----:R-:W-:-:S07]  /*01a0*/  IMAD.WIDE R4, R9, 0x4, R4 ;  /* 0x0000000409047825 */ /* 0x001fce00078e0204 */
[----:B------:R-:W0:Y:S01]  /*01b0*/  LDC.64 R14, c[0x0][0x398] ;  /* 0x0000e600ff0e7b82 */ /* 0x000e220000000a00 */
[----:B------:R3:W5:Y:S01]  /*01c0*/  LDG.E R7, desc[UR6][R4.64] ;  /* 0x0000000604077981 */ /* 0x000762000c1e1900 */
[----:B-1----:R-:W-:-:S06]  /*01d0*/  IMAD.WIDE R18, R9, 0x4, R18 ;  /* 0x0000000409127825 */ /* 0x002fcc00078e0212 */
[----:B------:R-:W1:Y:S01]  /*01e0*/  LDC.64 R12, c[0x0][0x3a0] ;  /* 0x0000e800ff0c7b82 */ /* 0x000e620000000a00 */
[----:B------:R3:W5:Y:S07]  /*01f0*/  LDG.E R6, desc[UR6][R18.64] ;  /* 0x0000000612067981 */ /* 0x00076e000c1e1900 */
[----:B------:R-:W4:Y:S01]  /*0200*/  LDC.64 R10, c[0x0][0x3a8] ;  /* 0x0000ea00ff0a7b82 */ /* 0x000f220000000a00 */
[----:B------:R-:W-:Y:S01]  /*0210*/  BSSY.RECONVERGENT B1, `(.L_x_2) ;  /* 0x000013e000017945 */ /* 0x000fe20003800200 */
[----:B------:R-:W-:-:S02]  /*0220*/  IMAD.MOV.U32 R2, RZ, RZ, 0x461c3c00 ;  /* 0x461c3c00ff027424 */ /* 0x000fc400078e00ff */
[----:B--23--:R-:W-:-:S07]  /*0230*/  IMAD.MOV.U32 R0, RZ, RZ, RZ ;  /* 0x000000ffff007224 */ /* 0x00cfce00078e00ff */
.L_x_45:
[----:B----4-:R-:W-:-:S04]  /*0240*/  IMAD.WIDE.U32 R22, R0, 0x4, R10 ;  /* 0x0000000400167825 */ /* 0x010fc800078e000a */
[C---:B0-----:R-:W-:Y:S02]  /*0250*/  IMAD.WIDE.U32 R18, R0.reuse, 0x4, R14 ;  /* 0x0000000400127825 */ /* 0x041fe400078e000e */
[----:B--2---:R-:W2:Y:S02]  /*0260*/  LDG.E R22, desc[UR6][R22.64] ;  /* 0x0000000616167981 */ /* 0x004ea4000c1e1900 */
[C---:B------:R-:W-:Y:S02]  /*0270*/  IMAD.WIDE.U32 R4, R0.reuse, 0x4, R16 ;  /* 0x0000000400047825 */ /* 0x040fe400078e0010 */
[----:B------:R-:W3:Y:S02]  /*0280*/  LDG.E R19, desc[UR6][R18.64] ;  /* 0x0000000612137981 */ /* 0x000ee4000c1e1900 */
[----:B-1----:R-:W-:Y:S02]  /*0290*/  IMAD.WIDE.U32 R20, R0, 0x4, R12 ;  /* 0x0000000400147825 */ /* 0x002fe400078e000c */
[----:B------:R-:W4:Y:S04]  /*02a0*/  LDG.E R4, desc[UR6][R4.64] ;  /* 0x0000000604047981 */ /* 0x000f28000c1e1900 */
[----:B------:R-:W4:Y:S01]  /*02b0*/  LDG.E R20, desc[UR6][R20.64] ;  /* 0x0000000614147981 */ /* 0x000f22000c1e1900 */
[----:B------:R-:W-:Y:S01]  /*02c0*/  BSSY.RECONVERGENT B0, `(.L_x_3) ;  /* 0x000012c000007945 */ /* 0x000fe20003800200 */
[C-C-:B--2--5:R-:W-:Y:S01]  /*02d0*/  FADD R44, -R6.reuse, R22.reuse ;  /* 0x00000016062c7221 */ /* 0x164fe20000000100 */
[----:B---3--:R-:W-:Y:S01]  /*02e0*/  FADD R41, -R19, R22 ;  /* 0x0000001613297221 */ /* 0x008fe20000000100 */
[----:B------:R-:W-:Y:S01]  /*02f0*/  FADD R39, R6, -R19 ;  /* 0x8000001306277221 */ /* 0x000fe20000000000 */
[----:B----4-:R-:W-:-:S02]  /*0300*/  FADD R40, R7, -R4 ;  /* 0x8000000407287221 */ /* 0x010fc40000000000 */
[-C--:B------:R-:W-:Y:S01]  /*0310*/  FMUL R24, R44, R41.reuse ;  /* 0x000000292c187220 */ /* 0x080fe20000400000 */
[----:B------:R-:W-:Y:S01]  /*0320*/  FMUL R3, R39, R41 ;  /* 0x0000002927037220 */ /* 0x000fe20000400000 */
[--C-:B------:R-:W-:Y:S01]  /*0330*/  FADD R42, -R4, R20.reuse ;  /* 0x00000014042a7221 */ /* 0x100fe20000000100 */
[----:B------:R-:W-:-:S03]  /*0340*/  FADD R43, -R7, R20 ;  /* 0x00000014072b7221 */ /* 0x000fc60000000100 */
[-C--:B------:R-:W-:Y:S01]  /*0350*/  FFMA R3, R40, R42.reuse, R3 ;  /* 0x0000002a28037223 */ /* 0x080fe20000000003 */
[----:B------:R-:W-:-:S04]  /*0360*/  FFMA R24, R43, R42, R24 ;  /* 0x0000002a2b187223 */ /* 0x000fc80000000018 */
[----:B------:R-:W-:Y:S02]  /*0370*/  FSETP.GE.AND P1, PT, R3, RZ, PT ;  /* 0x000000ff0300720b */ /* 0x000fe40003f26000 */
[----:B------:R-:W-:Y:S01]  /*0380*/  FSETP.GE.AND P0, PT, R24, RZ, PT ;  /* 0x000000ff1800720b */ /* 0x000fe20003f06000 */
[----:B------:R-:W-:-:S12]  /*0390*/  IMAD.MOV.U32 R4, RZ, RZ, RZ ;  /* 0x000000ffff047224 */ /* 0x000fd800078e00ff */
[----:B------:R-:W-:Y:S05]  /*03a0*/  @P0 BRA P1, `(.L_x_4) ;  /* 0x0000000800d00947 */ /* 0x000fea0000800000 */
[----:B------:R-:W-:-:S13]  /*03b0*/  FSETP.LT.AND P1, PT, R3, RZ, PT ;  /* 0x000000ff0300720b */ /* 0x000fda0003f21000 */
[----:B------:R-:W-:Y:S05]  /*03c0*/  @P0 BRA P1, `(.L_x_5) ;  /* 0x0000000400640947 */ /* 0x000fea0000800000 */
[----:B------:R-:W0:Y:S01]  /*03d0*/  F2F.F64.F32 R36, R43 ;  /* 0x0000002b00247310 */ /* 0x000e220000201800 */
[----:B------:R-:W-:Y:S01]  /*03e0*/  BSSY.RECONVERGENT B2, `(.L_x_6) ;  /* 0x0000006000027945 */ /* 0x000fe20003800200 */
[----:B------:R-:W-:Y:S01]  /*03f0*/  IMAD.MOV.U32 R5, RZ, RZ, 0x40000000 ;  /* 0x40000000ff057424 */ /* 0x000fe200078e00ff */
[----:B------:R-:W-:Y:S01]  /*0400*/  MOV R38, 0x440 ;  /* 0x0000044000267802 */ /* 0x000fe20000000f00 */
[----:B0-----:R-:W-:-:S10]  /*0410*/  DADD R20, -RZ, |R36| ;  /* 0x00000000ff147229 */ /* 0x001fd40000000524 */
[----:B------:R-:W-:-:S07]  /*0420*/  IMAD.MOV.U32 R3, RZ, RZ, R21 ;  /* 0x000000ffff037224 */ /* 0x000fce00078e0015 */
[----:B------:R-:W-:Y:S05]  /*0430*/  CALL.REL.NOINC `($_Z13query_all_gpuPfS_S_S_S_S_S_ii$__internal_accurate_pow) ;  /* 0x0000001800347944 */ /* 0x000fea0003c00000 */
[----:B------:R-:W-:Y:S05]  /*0440*/  BSYNC.RECONVERGENT B2 ;  /* 0x0000000000027941 */ /* 0x000fea0003800200 */
.L_x_6:
[----:B------:R-:W-:Y:S01]  /*0450*/  DADD R18, R36, 2 ;  /* 0x4000000024127429 */ /* 0x000fe20000000000 */
[----:B------:R-:W-:Y:S01]  /*0460*/  FSETP.NEU.AND P0, PT, R43, RZ, PT ;  /* 0x000000ff2b00720b */ /* 0x000fe20003f0d000 */
[----:B------:R-:W-:Y:S08]  /*0470*/  BSSY.RECONVERGENT B2, `(.L_x_7) ;  /* 0x000000e000027945 */ /* 0x000ff00003800200 */
[----:B------:R-:W-:-:S02]  /*0480*/  LOP3.LUT R18, R19, 0x7ff00000, RZ, 0xc0, !PT ;  /* 0x7ff0000013127812 */ /* 0x000fc400078ec0ff */
[----:B------:R-:W-:Y:S02]  /*0490*/  FSEL R19, R3, RZ, P0 ;  /* 0x000000ff03137208 */ /* 0x000fe40000000000 */
[----:B------:R-:W-:Y:S02]  /*04a0*/  ISETP.NE.AND P1, PT, R18, 0x7ff00000, PT ;  /* 0x7ff000001200780c */ /* 0x000fe40003f25270 */
[----:B------:R-:W-:-:S11]  /*04b0*/  FSEL R18, R5, RZ, P0 ;  /* 0x000000ff05127208 */ /* 0x000fd60000000000 */
[----:B------:R-:W-:Y:S05]  /*04c0*/  @P1 BRA `(.L_x_8) ;  /* 0x0000000000201947 */ /* 0x000fea0003800000 */
[----:B------:R-:W-:-:S13]  /*04d0*/  FSETP.NAN.AND P0, PT, R43, R43, PT ;  /* 0x0000002b2b00720b */ /* 0x000fda0003f08000 */
[----:B------:R-:W-:Y:S05]  /*04e0*/  @P0 BRA `(.L_x_9) ;  /* 0x0000000000140947 */ /* 0x000fea0003800000 */
[----:B------:R-:W-:-:S14]  /*04f0*/  DSETP.NEU.AND P0, PT, |R36|, +INF , PT ;  /* 0x7ff000002400742a */ /* 0x000fdc0003f0d200 */
[----:B------:R-:W-:Y:S05]  /*0500*/  @P0 BRA `(.L_x_8) ;  /* 0x0000000000100947 */ /* 0x000fea0003800000 */
[----:B------:R-:W-:Y:S02]  /*0510*/  IMAD.MOV.U32 R18, RZ, RZ, 0x0 ;  /* 0x00000000ff127424 */ /* 0x000fe400078e00ff */
[----:B------:R-:W-:Y:S01]  /*0520*/  IMAD.MOV.U32 R19, RZ, RZ, 0x7ff00000 ;  /* 0x7ff00000ff137424 */ /* 0x000fe200078e00ff */
[----:B------:R-:W-:Y:S06]  /*0530*/  BRA `(.L_x_8) ;  /* 0x0000000000047947 */ /* 0x000fec0003800000 */
.L_x_9:
[----:B------:R-:W-:-:S11]  /*0540*/  DADD R18, R36, 2 ;  /* 0x4000000024127429 */ /* 0x000fd60000000000 */
.L_x_8:
[----:B------:R-:W-:Y:S05]  /*0550*/  BSYNC.RECONVERGENT B2 ;  /* 0x0000000000027941 */ /* 0x000fea0003800200 */
.L_x_7:
[----:B------:R-:W0:Y:S01]  /*0560*/  F2F.F64.F32 R36, R44 ;  /* 0x0000002c00247310 */ /* 0x000e220000201800 */
[----:B------:R-:W-:Y:S01]  /*0570*/  FSETP.NEU.AND P0, PT, R43, 1, PT ;  /* 0x3f8000002b00780b */ /* 0x000fe20003f0d000 */
[----:B------:R-:W-:Y:S01]  /*0580*/  BSSY.RECONVERGENT B2, `(.L_x_10) ;  /* 0x0000008000027945 */ /* 0x000fe20003800200 */
[----:B------:R-:W-:Y:S01]  /*0590*/  IMAD.MOV.U32 R5, RZ, RZ, 0x40000000 ;  /* 0x40000000ff057424 */ /* 0x000fe200078e00ff */
[----:B------:R-:W-:Y:S02]  /*05a0*/  MOV R38, 0x600 ;  /* 0x0000060000267802 */ /* 0x000fe40000000f00 */
[----:B------:R-:W-:Y:S02]  /*05b0*/  FSEL R40, R18, RZ, P0 ;  /* 0x000000ff12287208 */ /* 0x000fe40000000000 */
[----:B------:R-:W-:Y:S01]  /*05c0*/  FSEL R41, R19, 1.875, P0 ;  /* 0x3ff0000013297808 */ /* 0x000fe20000000000 */
[----:B0-----:R-:W-:-:S10]  /*05d0*/  DADD R20, -RZ, |R36| ;  /* 0x00000000ff147229 */ /* 0x001fd40000000524 */
[----:B------:R-:W-:-:S07]  /*05e0*/  IMAD.MOV.U32 R3, RZ, RZ, R21 ;  /* 0x000000ffff037224 */ /* 0x000fce00078e0015 */
[----:B------:R-:W-:Y:S05]  /*05f0*/  CALL.REL.NOINC `($_Z13query_all_gpuPfS_S_S_S_S_S_ii$__internal_accurate_pow) ;  /* 0x0000001400c47944 */ /* 0x000fea0003c00000 */
[----:B------:R-:W-:Y:S05]  /*0600*/  BSYNC.RECONVERGENT B2 ;  /* 0x0000000000027941 */ /* 0x000fea0003800200 */
.L_x_10:
        /* <DEDUP_REMOVED lines=15> */
.L_x_13:
[----:B------:R-:W-:-:S11]  /*0700*/  DADD R18, R36, 2 ;  /* 0x4000000024127429 */ /* 0x000fd60000000000 */
.L_x_12:
[----:B------:R-:W-:Y:S05]  /*0710*/  BSYNC.RECONVERGENT B2 ;  /* 0x0000000000027941 */ /* 0x000fea0003800200 */
.L_x_11:
[----:B------:R-:W-:Y:S01]  /*0720*/  FSETP.NEU.AND P0, PT, R44, 1, PT ;  /* 0x3f8000002c00780b */ /* 0x000fe20003f0d000 */
[----:B------:R-:W-:Y:S01]  /*0730*/  BSSY.RECONVERGENT B2, `(.L_x_14) ;  /* 0x0000009000027945 */ /* 0x000fe20003800200 */
[----:B------:R-:W-:Y:S01]  /*0740*/  IMAD.MOV.U32 R5, RZ, RZ, 0x3fe00000 ;  /* 0x3fe00000ff057424 */ /* 0x000fe200078e00ff */
[----:B------:R-:W-:Y:S02]  /*0750*/  MOV R38, 0x7c0 ;  /* 0x000007c000267802 */ /* 0x000fe40000000f00 */
[----:B------:R-:W-:Y:S02]  /*0760*/  FSEL R18, R18, RZ, P0 ;  /* 0x000000ff12127208 */ /* 0x000fe40000000000 */
[----:B------:R-:W-:-:S06]  /*0770*/  FSEL R19, R19, 1.875, P0 ;  /* 0x3ff0000013137808 */ /* 0x000fcc0000000000 */
[----:B------:R-:W-:-:S08]  /*0780*/  DADD R40, R40, R18 ;  /* 0x0000000028287229 */ /* 0x000fd00000000012 */
[----:B------:R-:W-:-:S10]  /*0790*/  DADD R20, -RZ, |R40| ;  /* 0x00000000ff147229 */ /* 0x000fd40000000528 */
[----:B------:R-:W-:-:S07]  /*07a0*/  IMAD.MOV.U32 R3, RZ, RZ, R21 ;  /* 0x000000ffff037224 */ /* 0x000fce00078e0015 */
[----:B------:R-:W-:Y:S05]  /*07b0*/  CALL.REL.NOINC `($_Z13query_all_gpuPfS_S_S_S_S_S_ii$__internal_accurate_pow) ;  /* 0x0000001400547944 */ /* 0x000fea0003c00000 */
[----:B------:R-:W-:Y:S05]  /*07c0*/  BSYNC.RECONVERGENT B2 ;  /* 0x0000000000027941 */ /* 0x000fea0003800200 */
.L_x_14:
[C---:B------:R-:W-:Y:S01]  /*07d0*/  DADD R18, R40.reuse, 0.5 ;  /* 0x3fe0000028127429 */ /* 0x040fe20000000000 */
[----:B------:R-:W-:Y:S01]  /*07e0*/  ISETP.GE.AND P1, PT, R41, RZ, PT ;  /* 0x000000ff2900720c */ /* 0x000fe20003f26270 */
[----:B------:R-:W-:Y:S01]  /*07f0*/  DSETP.NEU.AND P0, PT, R40, RZ, PT ;  /* 0x000000ff2800722a */ /* 0x000fe20003f0d000 */
[----:B------:R-:W-:Y:S02]  /*0800*/  BSSY.RECONVERGENT B2, `(.L_x_15) ;  /* 0x0000010000027945 */ /* 0x000fe40003800200 */
[----:B------:R-:W-:Y:S02]  /*0810*/  FSEL R5, R5, RZ, P1 ;  /* 0x000000ff05057208 */ /* 0x000fe40000800000 */
[----:B------:R-:W-:Y:S02]  /*0820*/  FSEL R3, R3, -QNAN , P1 ;  /* 0xfff8000003037808 */ /* 0x000fe40000800000 */
[----:B------:R-:W-:Y:S02]  /*0830*/  FSEL R4, R5, RZ, P0 ;  /* 0x000000ff05047208 */ /* 0x000fe40000000000 */
[----:B------:R-:W-:-:S02]  /*0840*/  LOP3.LUT R18, R19, 0x7ff00000, RZ, 0xc0, !PT ;  /* 0x7ff0000013127812 */ /* 0x000fc400078ec0ff */
[----:B------:R-:W-:Y:S02]  /*0850*/  FSEL R5, R3, RZ, P0 ;  /* 0x000000ff03057208 */ /* 0x000fe40000000000 */
[----:B------:R-:W-:-:S13]  /*0860*/  ISETP.NE.AND P1, PT, R18, 0x7ff00000, PT ;  /* 0x7ff000001200780c */ /* 0x000fda0003f25270 */
[----:B------:R-:W-:Y:S05]  /*0870*/  @P1 BRA `(.L_x_16) ;  /* 0x0000000000201947 */ /* 0x000fea0003800000 */
[----:B------:R-:W-:-:S14]  /*0880*/  DSETP.NAN.AND P0, PT, R40, R40, PT ;  /* 0x000000282800722a */ /* 0x000fdc0003f08000 */
[----:B------:R-:W-:Y:S05]  /*0890*/  @P0 BRA `(.L_x_17) ;  /* 0x0000000000140947 */ /* 0x000fea0003800000 */
[----:B------:R-:W-:-:S14]  /*08a0*/  DSETP.NEU.AND P0, PT, |R40|, +INF , PT ;  /* 0x7ff000002800742a */ /* 0x000fdc0003f0d200 */
[----:B------:R-:W-:Y:S05]  /*08b0*/  @P0 BRA `(.L_x_16) ;  /* 0x0000000000100947 */ /* 0x000fea0003800000 */
[----:B------:R-:W-:Y:S02]  /*08c0*/  IMAD.MOV.U32 R4, RZ, RZ, 0x0 ;  /* 0x00000000ff047424 */ /* 0x000fe400078e00ff */
[----:B------:R-:W-:Y:S01]  /*08d0*/  IMAD.MOV.U32 R5, RZ, RZ, 0x7ff00000 ;  /* 0x7ff00000ff057424 */ /* 0x000fe200078e00ff */
[----:B------:R-:W-:Y:S06]  /*08e0*/  BRA `(.L_x_16) ;  /* 0x0000000000047947 */ /* 0x000fec0003800000 */
.L_x_17:
[----:B------:R-:W-:-:S11]  /*08f0*/  DADD R4, R40, 0.5 ;  /* 0x3fe0000028047429 */ /* 0x000fd60000000000 */
.L_x_16:
[----:B------:R-:W-:Y:S05]  /*0900*/  BSYNC.RECONVERGENT B2 ;  /* 0x0000000000027941 */ /* 0x000fea0003800200 */
.L_x_15:
[----:B------:R-:W-:-:S06]  /*0910*/  DSETP.NEU.AND P0, PT, R40, 1, PT ;  /* 0x3ff000002800742a */ /* 0x000fcc0003f0d000 */
[----:B------:R-:W-:Y:S02]  /*0920*/  FSEL R5, R5, 1.875, P0 ;  /* 0x3ff0000005057808 */ /* 0x000fe40000000000 */
[----:B------:R-:W-:-:S04]  /*0930*/  FSEL R4, R4, RZ, P0 ;  /* 0x000000ff04047208 */ /* 0x000fc80000000000 */
[----:B------:R0:W1:Y:S01]  /*0940*/  F2F.F32.F64 R5, R4 ;  /* 0x0000000400057310 */ /* 0x0000620000301000 */
[----:B------:R-:W-:Y:S05]  /*0950*/  BRA `(.L_x_18) ;  /* 0x0000000c00087947 */ /* 0x000fea0003800000 */
.L_x_5:
        /* <DEDUP_REMOVED lines=8> */
.L_x_19:
        /* <DEDUP_REMOVED lines=15> */
.L_x_22:
[----:B------:R-:W-:-:S11]  /*0ad0*/  DADD R18, R36, 2 ;  /* 0x4000000024127429 */ /* 0x000fd60000000000 */
.L_x_21:
[----:B------:R-:W-:Y:S05]  /*0ae0*/  BSYNC.RECONVERGENT B2 ;  /* 0x0000000000027941 */ /* 0x000fea0003800200 */
.L_x_20:
        /* <DEDUP_REMOVED lines=11> */
.L_x_23:
        /* <DEDUP_REMOVED lines=15> */
.L_x_26:
[----:B------:R-:W-:-:S11]  /*0c90*/  DADD R18, R36, 2 ;  /* 0x4000000024127429 */ /* 0x000fd60000000000 */
.L_x_25:
[----:B------:R-:W-:Y:S05]  /*0ca0*/  BSYNC.RECONVERGENT B2 ;  /* 0x0000000000027941 */ /* 0x000fea0003800200 */
.L_x_24:
        /* <DEDUP_REMOVED lines=11> */
.L_x_27:
        /* <DEDUP_REMOVED lines=18> */
.L_x_30:
[----:B------:R-:W-:-:S11]  /*0e80*/  DADD R4, R40, 0.5 ;  /* 0x3fe0000028047429 */ /* 0x000fd60000000000 */
.L_x_29:
[----:B------:R-:W-:Y:S05]  /*0e90*/  BSYNC.RECONVERGENT B2 ;  /* 0x0000000000027941 */ /* 0x000fea0003800200 */
.L_x_28:
[----:B------:R-:W-:-:S06]  /*0ea0*/  DSETP.NEU.AND P0, PT, R40, 1, PT ;  /* 0x3ff000002800742a */ /* 0x000fcc0003f0d000 */
[----:B------:R-:W-:Y:S02]  /*0eb0*/  FSEL R5, R5, 1.875, P0 ;  /* 0x3ff0000005057808 */ /* 0x000fe40000000000 */
[----:B------:R-:W-:-:S04]  /*0ec0*/  FSEL R4, R4, RZ, P0 ;  /* 0x000000ff04047208 */ /* 0x000fc80000000000 */
[----:B------:R2:W3:Y:S01]  /*0ed0*/  F2F.F32.F64 R5, R4 ;  /* 0x0000000400057310 */ /* 0x0004e20000301000 */
[----:B------:R-:W-:Y:S05]  /*0ee0*/  BRA `(.L_x_18) ;  /* 0x0000000400a47947 */ /* 0x000fea0003800000 */
.L_x_4:
[----:B------:R-:W0:Y:S01]  /*0ef0*/  F2F.F64.F32 R36, R42 ;  /* 0x0000002a00247310 */ /* 0x000e220000201800 */
[----:B------:R-:W-:Y:S01]  /*0f00*/  FMUL R40, R40, R41 ;  /* 0x0000002928287220 */ /* 0x000fe20000400000 */
[----:B------:R-:W-:Y:S01]  /*0f10*/  BSSY.RECONVERGENT B2, `(.L_x_31) ;  /* 0x0000007000027945 */ /* 0x000fe20003800200 */
[----:B------:R-:W-:Y:S01]  /*0f20*/  IMAD.MOV.U32 R5, RZ, RZ, 0x40000000 ;  /* 0x40000000ff057424 */ /* 0x000fe200078e00ff */
[----:B------:R-:W-:Y:S01]  /*0f30*/  MOV R38, 0xf80 ;  /* 0x00000f8000267802 */ /* 0x000fe20000000f00 */
[----:B------:R-:W-:Y:S01]  /*0f40*/  FFMA R39, R39, R42, -R40 ;  /* 0x0000002a27277223 */ /* 0x000fe20000000828 */
[----:B0-----:R-:W-:-:S10]  /*0f50*/  DADD R20, -RZ, |R36| ;  /* 0x00000000ff147229 */ /* 0x001fd40000000524 */
[----:B------:R-:W-:-:S07]  /*0f60*/  IMAD.MOV.U32 R3, RZ, RZ, R21 ;  /* 0x000000ffff037224 */ /* 0x000fce00078e0015 */
[----:B------:R-:W-:Y:S05]  /*0f70*/  CALL.REL.NOINC `($_Z13query_all_gpuPfS_S_S_S_S_S_ii$__internal_accurate_pow) ;  /* 0x0000000c00647944 */ /* 0x000fea0003c00000 */
[----:B------:R-:W-:Y:S05]  /*0f80*/  BSYNC.RECONVERGENT B2 ;  /* 0x0000000000027941 */ /* 0x000fea0003800200 */
.L_x_31:
        /* <DEDUP_REMOVED lines=15> */
.L_x_34:
[----:B------:R-:W-:-:S11]  /*1080*/  DADD R18, R36, 2 ;  /* 0x4000000024127429 */ /* 0x000fd60000000000 */
.L_x_33:
[----:B------:R-:W-:Y:S05]  /*1090*/  BSYNC.RECONVERGENT B2 ;  /* 0x0000000000027941 */ /* 0x000fea0003800200 */
.L_x_32:
        /* <DEDUP_REMOVED lines=11> */
.L_x_35:
        /* <DEDUP_REMOVED lines=15> */
.L_x_38:
[----:B------:R-:W-:-:S11]  /*1240*/  DADD R18, R36, 2 ;  /* 0x4000000024127429 */ /* 0x000fd60000000000 */
.L_x_37:
[----:B------:R-:W-:Y:S05]  /*1250*/  BSYNC.RECONVERGENT B2 ;  /* 0x0000000000027941 */ /* 0x000fea0003800200 */
.L_x_36:
        /* <DEDUP_REMOVED lines=11> */
.L_x_39:
        /* <DEDUP_REMOVED lines=18> */
.L_x_42:
[----:B------:R-:W-:-:S11]  /*1430*/  DADD R4, R42, 0.5 ;  /* 0x3fe000002a047429 */ /* 0x000fd60000000000 */
.L_x_41:
[----:B------:R-:W-:Y:S05]  /*1440*/  BSYNC.RECONVERGENT B2 ;  /* 0x0000000000027941 */ /* 0x000fea0003800200 */
.L_x_40:
[----:B------:R-:W-:Y:S01]  /*1450*/  DSETP.NEU.AND P0, PT, R42, 1, PT ;  /* 0x3ff000002a00742a */ /* 0x000fe20003f0d000 */
[----:B------:R-:W-:Y:S05]  /*1460*/  BSSY.RECONVERGENT B2, `(.L_x_43) ;  /* 0x0000010000027945 */ /* 0x000fea0003800200 */
[----:B------:R-:W-:Y:S02]  /*1470*/  FSEL R4, R4, RZ, P0 ;  /* 0x000000ff04047208 */ /* 0x000fe40000000000 */
[----:B------:R-:W-:-:S04]  /*1480*/  FSEL R5, R5, 1.875, P0 ;  /* 0x3ff0000005057808 */ /* 0x000fc80000000000 */
[----:B------:R-:W0:Y:S08]  /*1490*/  F2F.F32.F64 R20, R4 ;  /* 0x0000000400147310 */ /* 0x000e300000301000 */
[----:B0-----:R-:W0:Y:S08]  /*14a0*/  MUFU.RCP R3, R20 ;  /* 0x0000001400037308 */ /* 0x001e300000001000 */
[----:B------:R-:W1:Y:S01]  /*14b0*/  FCHK P0, |R39|, R20 ;  /* 0x0000001427007302 */ /* 0x000e620000000200 */
[----:B0-----:R-:W-:-:S04]  /*14c0*/  FFMA R18, -R20, R3, 1 ;  /* 0x3f80000014127423 */ /* 0x001fc80000000103 */
[----:B------:R-:W-:-:S04]  /*14d0*/  FFMA R18, R3, R18, R3 ;  /* 0x0000001203127223 */ /* 0x000fc80000000003 */
[----:B------:R-:W-:-:S04]  /*14e0*/  FFMA R3, |R39|, R18, RZ ;  /* 0x0000001227037223 */ /* 0x000fc800000002ff */
[----:B------:R-:W-:-:S04]  /*14f0*/  FFMA R19, -R20, R3, |R39| ;  /* 0x0000000314137223 */ /* 0x000fc80000000527 */
[----:B------:R-:W-:Y:S01]  /*1500*/  FFMA R3, R18, R19, R3 ;  /* 0x0000001312037223 */ /* 0x000fe20000000003 */
[----:B-1----:R-:W-:Y:S06]  /*1510*/  @!P0 BRA `(.L_x_44) ;  /* 0x0000000000108947 */ /* 0x002fec0003800000 */
[----:B------:R-:W-:Y:S01]  /*1520*/  FADD R4, |R39|, -RZ ;  /* 0x800000ff27047221 */ /* 0x000fe20000000200 */
[----:B------:R-:W-:-:S07]  /*1530*/  MOV R18, 0x1550 ;  /* 0x0000155000127802 */ /* 0x000fce0000000f00 */
[----:B------:R-:W-:Y:S05]  /*1540*/  CALL.REL.NOINC `($__internal_0_$__cuda_sm3x_div_rn_noftz_f32_slowpath) ;  /* 0x0000000000507944 */ /* 0x000fea0003c00000 */
[----:B------:R-:W-:-:S07]  /*1550*/  IMAD.MOV.U32 R3, RZ, RZ, R21 ;  /* 0x000000ffff037224 */ /* 0x000fce00078e0015 */
.L_x_44:
[----:B------:R-:W-:Y:S05]  /*1560*/  BSYNC.RECONVERGENT B2 ;  /* 0x0000000000027941 */ /* 0x000fea0003800200 */
.L_x_43:
[----:B------:R-:W-:-:S07]  /*1570*/  IMAD.MOV.U32 R5, RZ, RZ, R3 ;  /* 0x000000ffff057224 */ /* 0x000fce00078e0003 */
.L_x_18:
[----:B------:R-:W-:Y:S05]  /*1580*/  BSYNC.RECONVERGENT B0 ;  /* 0x0000000000007941 */ /* 0x000fea0003800200 */
.L_x_3:
[----:B-1-3--:R-:W-:Y:S01]  /*1590*/  FSETP.GEU.AND P0, PT, R5, R2, PT ;  /* 0x000000020500720b */ /* 0x00afe20003f0e000 */
[----:B------:R-:W-:-:S03]  /*15a0*/  VIADD R0, R0, 0x1 ;  /* 0x0000000100007836 */ /* 0x000fc60000000000 */
[----:B------:R-:W-:Y:S02]  /*15b0*/  FSEL R2, R5, R2, !P0 ;  /* 0x0000000205027208 */ /* 0x000fe40004000000 */
[----:B------:R-:W-:Y:S02]  /*15c0*/  ISETP.GE.AND P0, PT, R0, UR12, PT ;  /* 0x0000000c00007c0c */ /* 0x000fe4000bf06270 */
[----:B------:R-:W-:-:S13]  /*15d0*/  FSETP.GTU.AND P1, PT, R2, 1, PT ;  /* 0x3f8000000200780b */ /* 0x000fda0003f2c000 */
[----:B------:R-:W-:Y:S05]  /*15e0*/  @!P0 BRA P1, `(.L_x_45) ;  /* 0xffffffec00148947 */ /* 0x000fea000083ffff */
[----:B------:R-:W-:Y:S05]  /*15f0*/  BSYNC.RECONVERGENT B1 ;  /* 0x0000000000017941 */ /* 0x000fea0003800200 */
.L_x_2:
[----:B0-2---:R-:W0:Y:S01]  /*1600*/  LDC.64 R4, c[0x0][0x3b0] ;  /* 0x0000ec00ff047b82 */ /* 0x005e220000000a00 */
[----:B------:R-:W1:Y:S01]  /*1610*/  LDCU UR4, c[0x0][0x3b8] ;  /* 0x00007700ff0477ac */ /* 0x000e620008000800 */
[----:B------:R-:W-:Y:S01]  /*1620*/  FMNMX.NAN R7, R2, 1, !PT ;  /* 0x3f80000002077809 */ /* 0x000fe20007820000 */
[----:B0-----:R-:W-:-:S04]  /*1630*/  IMAD.WIDE R2, R9, 0x4, R4 ;  /* 0x0000000409027825 */ /* 0x001fc800078e0204 */
[----:B------:R-:W-:Y:S01]  /*1640*/  IMAD.IADD R9, R8, 0x1, R9 ;  /* 0x0000000108097824 */ /* 0x000fe200078e0209 */
[----:B------:R0:W-:Y:S04]  /*1650*/  STG.E desc[UR6][R2.64], R7 ;  /* 0x0000000702007986 */ /* 0x0001e8000c101906 */
[----:B-1----:R-:W-:-:S13]  /*1660*/  ISETP.GE.AND P0, PT, R9, UR4, PT ;  /* 0x0000000409007c0c */ /* 0x002fda000bf06270 */
[----:B0-----:R-:W-:Y:S05]  /*1670*/  @!P0 BRA `(.L_x_0) ;  /* 0xffffffe800bc8947 */ /* 0x001fea000383ffff */
[----:B------:R-:W-:Y:S05]  /*1680*/  EXIT ;  /* 0x000000000000794d */ /* 0x000fea0003800000 */
        .weak           $__internal_0_$__cuda_sm3x_div_rn_noftz_f32_slowpath
        .type           $__internal_0_$__cuda_sm3x_div_rn_noftz_f32_slowpath,@function
        .size           $__internal_0_$__cuda_sm3x_div_rn_noftz_f32_slowpath,($_Z13query_all_gpuPfS_S_S_S_S_S_ii$__internal_accurate_pow - $__internal_0_$__cuda_sm3x_div_rn_noftz_f32_slowpath)
$__internal_0_$__cuda_sm3x_div_rn_noftz_f32_slowpath:
[----:B------:R-:W-:Y:S01]  /*1690*/  SHF.R.U32.HI R5, RZ, 0x17, R20 ;  /* 0x00000017ff057819 */ /* 0x000fe20000011614 */
[----:B------:R-:W-:Y:S01]  /*16a0*/  BSSY.RECONVERGENT B3, `(.L_x_46) ;  /* 0x0000064000037945 */ /* 0x000fe20003800200 */
[----:B------:R-:W-:Y:S02]  /*16b0*/  SHF.R.U32.HI R3, RZ, 0x17, R4 ;  /* 0x00000017ff037819 */ /* 0x000fe40000011604 */
[----:B------:R-:W-:Y:S01]  /*16c0*/  LOP3.LUT R26, R5, 0xff, RZ, 0xc0, !PT ;  /* 0x000000ff051a7812 */ /* 0x000fe200078ec0ff */
[----:B------:R-:W-:Y:S01]  /*16d0*/  IMAD.MOV.U32 R5, RZ, RZ, R20 ;  /* 0x000000ffff057224 */ /* 0x000fe200078e0014 */
[----:B------:R-:W-:-:S03]  /*16e0*/  LOP3.LUT R23, R3, 0xff, RZ, 0xc0, !PT ;  /* 0x000000ff03177812 */ /* 0x000fc600078ec0ff */
[----:B------:R-:W-:Y:S02]  /*16f0*/  VIADD R22, R26, 0xffffffff ;  /* 0xffffffff1a167836 */ /* 0x000fe40000000000 */
[----:B------:R-:W-:-:S03]  /*1700*/  VIADD R21, R23, 0xffffffff ;  /* 0xffffffff17157836 */ /* 0x000fc60000000000 */
[----:B------:R-:W-:-:S04]  /*1710*/  ISETP.GT.U32.AND P0, PT, R22, 0xfd, PT ;  /* 0x000000fd1600780c */ /* 0x000fc80003f04070 */
[----:B------:R-:W-:-:S13]  /*1720*/  ISETP.GT.U32.OR P0, PT, R21, 0xfd, P0 ;  /* 0x000000fd1500780c */ /* 0x000fda0000704470 */
[----:B------:R-:W-:Y:S01]  /*1730*/  @!P0 IMAD.MOV.U32 R19, RZ, RZ, RZ ;  /* 0x000000ffff138224 */ /* 0x000fe200078e00ff */
[----:B------:R-:W-:Y:S06]  /*1740*/  @!P0 BRA `(.L_x_47) ;  /* 0x0000000000608947 */ /* 0x000fec0003800000 */
[----:B------:R-:W-:Y:S01]  /*1750*/  FSETP.GTU.FTZ.AND P0, PT, |R4|, +INF , PT ;  /* 0x7f8000000400780b */ /* 0x000fe20003f1c200 */
[----:B------:R-:W-:Y:S01]  /*1760*/  IMAD.MOV.U32 R3, RZ, RZ, R20 ;  /* 0x000000ffff037224 */ /* 0x000fe200078e0014 */
[----:B------:R-:W-:-:S04]  /*1770*/  FSETP.GTU.FTZ.AND P1, PT, |R20|, +INF , PT ;  /* 0x7f8000001400780b */ /* 0x000fc80003f3c200 */
[----:B------:R-:W-:-:S13]  /*1780*/  PLOP3.LUT P0, PT, P0, P1, PT, 0xf8, 0x8f ;  /* 0x00000000008f781c */ /* 0x000fda0000703f70 */
[----:B------:R-:W-:Y:S05]  /*1790*/  @P0 BRA `(.L_x_48) ;  /* 0x00000004004c0947 */ /* 0x000fea0003800000 */
[----:B------:R-:W-:-:S13]  /*17a0*/  LOP3.LUT P0, RZ, R5, 0x7fffffff, R4, 0xc8, !PT ;  /* 0x7fffffff05ff7812 */ /* 0x000fda000780c804 */
[----:B------:R-:W-:Y:S05]  /*17b0*/  @!P0 BRA `(.L_x_49) ;  /* 0x00000004003c8947 */ /* 0x000fea0003800000 */
[C---:B------:R-:W-:Y:S02]  /*17c0*/  FSETP.NEU.FTZ.AND P2, PT, |R4|.reuse, +INF , PT ;  /* 0x7f8000000400780b */ /* 0x040fe40003f5d200 */
[----:B------:R-:W-:Y:S02]  /*17d0*/  FSETP.NEU.FTZ.AND P1, PT, |R3|, +INF , PT ;  /* 0x7f8000000300780b */ /* 0x000fe40003f3d200 */
[----:B------:R-:W-:-:S11]  /*17e0*/  FSETP.NEU.FTZ.AND P0, PT, |R4|, +INF , PT ;  /* 0x7f8000000400780b */ /* 0x000fd60003f1d200 */
[----:B------:R-:W-:Y:S05]  /*17f0*/  @!P1 BRA !P2, `(.L_x_49) ;  /* 0x00000004002c9947 */ /* 0x000fea0005000000 */
[----:B------:R-:W-:-:S04]  /*1800*/  LOP3.LUT P2, RZ, R4, 0x7fffffff, RZ, 0xc0, !PT ;  /* 0x7fffffff04ff7812 */ /* 0x000fc8000784c0ff */
[----:B------:R-:W-:-:S13]  /*1810*/  PLOP3.LUT P1, PT, P1, P2, PT, 0x2f, 0xf2 ;  /* 0x0000000000f2781c */ /* 0x000fda0000f24577 */
[----:B------:R-:W-:Y:S05]  /*1820*/  @P1 BRA `(.L_x_50) ;  /* 0x0000000400181947 */ /* 0x000fea0003800000 */
[----:B------:R-:W-:-:S04]  /*1830*/  LOP3.LUT P1, RZ, R5, 0x7fffffff, RZ, 0xc0, !PT ;  /* 0x7fffffff05ff7812 */ /* 0x000fc8000782c0ff */
[----:B------:R-:W-:-:S13]  /*1840*/  PLOP3.LUT P0, PT, P0, P1, PT, 0x2f, 0xf2 ;  /* 0x0000000000f2781c */ /* 0x000fda0000702577 */
[----:B------:R-:W-:Y:S05]  /*1850*/  @P0 BRA `(.L_x_51) ;  /* 0x0000000400000947 */ /* 0x000fea0003800000 */
[----:B------:R-:W-:Y:S02]  /*1860*/  ISETP.GE.AND P0, PT, R21, RZ, PT ;  /* 0x000000ff1500720c */ /* 0x000fe40003f06270 */
[----:B------:R-:W-:-:S11]  /*1870*/  ISETP.GE.AND P1, PT, R22, RZ, PT ;  /* 0x000000ff1600720c */ /* 0x000fd60003f26270 */
[----:B------:R-:W-:Y:S02]  /*1880*/  @P0 IMAD.MOV.U32 R19, RZ, RZ, RZ ;  /* 0x000000ffff130224 */ /* 0x000fe400078e00ff */
[----:B------:R-:W-:Y:S01]  /*1890*/  @!P0 FFMA R4, R4, 1.84467440737095516160e+19, RZ ;  /* 0x5f80000004048823 */ /* 0x000fe200000000ff */
[----:B------:R-:W-:Y:S02]  /*18a0*/  @!P0 IMAD.MOV.U32 R19, RZ, RZ, -0x40 ;  /* 0xffffffc0ff138424 */ /* 0x000fe400078e00ff */
[----:B------:R-:W-:Y:S02]  /*18b0*/  @!P1 FFMA R5, R3, 1.84467440737095516160e+19, RZ ;  /* 0x5f80000003059823 */ /* 0x000fe400000000ff */
[----:B------:R-:W-:-:S07]  /*18c0*/  @!P1 VIADD R19, R19, 0x40 ;  /* 0x0000004013139836 */ /* 0x000fce0000000000 */
.L_x_47:
[----:B------:R-:W-:Y:S01]  /*18d0*/  LEA R20, R26, 0xc0800000, 0x17 ;  /* 0xc08000001a147811 */ /* 0x000fe200078eb8ff */
[----:B------:R-:W-:Y:S04]  /*18e0*/  BSSY.RECONVERGENT B4, `(.L_x_52) ;  /* 0x0000036000047945 */ /* 0x000fe80003800200 */
[----:B------:R-:W-:Y:S02]  /*18f0*/  IMAD.IADD R20, R5, 0x1, -R20 ;  /* 0x0000000105147824 */ /* 0x000fe400078e0a14 */
[----:B------:R-:W-:Y:S02]  /*1900*/  VIADD R5, R23, 0xffffff81 ;  /* 0xffffff8117057836 */ /* 0x000fe40000000000 */
[----:B------:R-:W0:Y:S01]  /*1910*/  MUFU.RCP R21, R20 ;  /* 0x0000001400157308 */ /* 0x000e220000001000 */
[----:B------:R-:W-:Y:S01]  /*1920*/  FADD.FTZ R22, -R20, -RZ ;  /* 0x800000ff14167221 */ /* 0x000fe20000010100 */
[----:B------:R-:W-:-:S03]  /*1930*/  IMAD R3, R5, -0x800000, R4 ;  /* 0xff80000005037824 */ /* 0x000fc600078e0204 */
[----:B0-----:R-:W-:-:S04]  /*1940*/  FFMA R24, R21, R22, 1 ;  /* 0x3f80000015187423 */ /* 0x001fc80000000016 */
[----:B------:R-:W-:-:S04]  /*1950*/  FFMA R23, R21, R24, R21 ;  /* 0x0000001815177223 */ /* 0x000fc80000000015 */
[----:B------:R-:W-:-:S04]  /*1960*/  FFMA R4, R3, R23, RZ ;  /* 0x0000001703047223 */ /* 0x000fc800000000ff */
[----:B------:R-:W-:-:S04]  /*1970*/  FFMA R21, R22, R4, R3 ;  /* 0x0000000416157223 */ /* 0x000fc80000000003 */
[----:B------:R-:W-:Y:S01]  /*1980*/  FFMA R24, R23, R21, R4 ;  /* 0x0000001517187223 */ /* 0x000fe20000000004 */
[----:B------:R-:W-:-:S03]  /*1990*/  IADD3 R4, PT, PT, R5, 0x7f, -R26 ;  /* 0x0000007f05047810 */ /* 0x000fc60007ffe81a */
[----:B------:R-:W-:Y:S02]  /*19a0*/  FFMA R25, R22, R24, R3 ;  /* 0x0000001816197223 */ /* 0x000fe40000000003 */
[----:B------:R-:W-:Y:S02]  /*19b0*/  IMAD.IADD R4, R4, 0x1, R19 ;  /* 0x0000000104047824 */ /* 0x000fe400078e0213 */
[----:B------:R-:W-:-:S05]  /*19c0*/  FFMA R21, R23, R25, R24 ;  /* 0x0000001917157223 */ /* 0x000fca0000000018 */
[----:B------:R-:W-:-:S04]  /*19d0*/  SHF.R.U32.HI R3, RZ, 0x17, R21 ;  /* 0x00000017ff037819 */ /* 0x000fc80000011615 */
[----:B------:R-:W-:-:S05]  /*19e0*/  LOP3.LUT R3, R3, 0xff, RZ, 0xc0, !PT ;  /* 0x000000ff03037812 */ /* 0x000fca00078ec0ff */
[----:B------:R-:W-:-:S04]  /*19f0*/  IMAD.IADD R19, R3, 0x1, R4 ;  /* 0x0000000103137824 */ /* 0x000fc800078e0204 */
[----:B------:R-:W-:-:S05]  /*1a00*/  VIADD R3, R19, 0xffffffff ;  /* 0xffffffff13037836 */ /* 0x000fca0000000000 */
[----:B------:R-:W-:-:S13]  /*1a10*/  ISETP.GE.U32.AND P0, PT, R3, 0xfe, PT ;  /* 0x000000fe0300780c */ /* 0x000fda0003f06070 */
[----:B------:R-:W-:Y:S05]  /*1a20*/  @!P0 BRA `(.L_x_53) ;  /* 0x0000000000808947 */ /* 0x000fea0003800000 */
[----:B------:R-:W-:-:S13]  /*1a30*/  ISETP.GT.AND P0, PT, R19, 0xfe, PT ;  /* 0x000000fe1300780c */ /* 0x000fda0003f04270 */
[----:B------:R-:W-:Y:S05]  /*1a40*/  @P0 BRA `(.L_x_54) ;  /* 0x00000000006c0947 */ /* 0x000fea0003800000 */
[----:B------:R-:W-:-:S13]  /*1a50*/  ISETP.GE.AND P0, PT, R19, 0x1, PT ;  /* 0x000000011300780c */ /* 0x000fda0003f06270 */
[----:B------:R-:W-:Y:S05]  /*1a60*/  @P0 BRA `(.L_x_55) ;  /* 0x0000000000740947 */ /* 0x000fea0003800000 */
[----:B------:R-:W-:Y:S02]  /*1a70*/  ISETP.GE.AND P0, PT, R19, -0x18, PT ;  /* 0xffffffe81300780c */ /* 0x000fe40003f06270 */
[----:B------:R-:W-:-:S11]  /*1a80*/  LOP3.LUT R21, R21, 0x80000000, RZ, 0xc0, !PT ;  /* 0x8000000015157812 */ /* 0x000fd600078ec0ff */
[----:B------:R-:W-:Y:S05]  /*1a90*/  @!P0 BRA `(.L_x_55) ;  /* 0x0000000000688947 */ /* 0x000fea0003800000 */
[-CC-:B------:R-:W-:Y:S01]  /*1aa0*/  FFMA.RZ R3, R23, R25.reuse, R24.reuse ;  /* 0x0000001917037223 */ /* 0x180fe2000000c018 */
[----:B------:R-:W-:Y:S02]  /*1ab0*/  VIADD R20, R19, 0x20 ;  /* 0x0000002013147836 */ /* 0x000fe40000000000 */
[-CC-:B------:R-:W-:Y:S01]  /*1ac0*/  FFMA.RM R4, R23, R25.reuse, R24.reuse ;  /* 0x0000001917047223 */ /* 0x180fe20000004018 */
[----:B------:R-:W-:Y:S02]  /*1ad0*/  ISETP.NE.AND P2, PT, R19, RZ, PT ;  /* 0x000000ff1300720c */ /* 0x000fe40003f45270 */
[----:B------:R-:W-:Y:S01]  /*1ae0*/  LOP3.LUT R5, R3, 0x7fffff, RZ, 0xc0, !PT ;  /* 0x007fffff03057812 */ /* 0x000fe200078ec0ff */
[----:B------:R-:W-:Y:S01]  /*1af0*/  FFMA.RP R3, R23, R25, R24 ;  /* 0x0000001917037223 */ /* 0x000fe20000008018 */
[----:B------:R-:W-:Y:S01]  /*1b00*/  ISETP.NE.AND P1, PT, R19, RZ, PT ;  /* 0x000000ff1300720c */ /* 0x000fe20003f25270 */
[----:B------:R-:W-:Y:S01]  /*1b10*/  IMAD.MOV R19, RZ, RZ, -R19 ;  /* 0x000000ffff137224 */ /* 0x000fe200078e0a13 */
[----:B------:R-:W-:-:S02]  /*1b20*/  LOP3.LUT R5, R5, 0x800000, RZ, 0xfc, !PT ;  /* 0x0080000005057812 */ /* 0x000fc400078efcff */
[----:B------:R-:W-:Y:S02]  /*1b30*/  FSETP.NEU.FTZ.AND P0, PT, R3, R4, PT ;  /* 0x000000040300720b */ /* 0x000fe40003f1d000 */
[----:B------:R-:W-:Y:S02]  /*1b40*/  SHF.L.U32 R20, R5, R20, RZ ;  /* 0x0000001405147219 */ /* 0x000fe400000006ff */
[----:B------:R-:W-:Y:S02]  /*1b50*/  SEL R4, R19, RZ, P2 ;  /* 0x000000ff13047207 */ /* 0x000fe40001000000 */
[----:B------:R-:W-:Y:S02]  /*1b60*/  ISETP.NE.AND P1, PT, R20, RZ, P1 ;  /* 0x000000ff1400720c */ /* 0x000fe40000f25270 */
[----:B------:R-:W-:Y:S02]  /*1b70*/  SHF.R.U32.HI R4, RZ, R4, R5 ;  /* 0x00000004ff047219 */ /* 0x000fe40000011605 */
[----:B------:R-:W-:-:S02]  /*1b80*/  PLOP3.LUT P0, PT, P0, P1, PT, 0xf8, 0x8f ;  /* 0x00000000008f781c */ /* 0x000fc40000703f70 */
[----:B------:R-:W-:Y:S02]  /*1b90*/  SHF.R.U32.HI R20, RZ, 0x1, R4 ;  /* 0x00000001ff147819 */ /* 0x000fe40000011604 */
[----:B------:R-:W-:-:S04]  /*1ba0*/  SEL R3, RZ, 0x1, !P0 ;  /* 0x00000001ff037807 */ /* 0x000fc80004000000 */
[----:B------:R-:W-:-:S04]  /*1bb0*/  LOP3.LUT R3, R3, 0x1, R20, 0xf8, !PT ;  /* 0x0000000103037812 */ /* 0x000fc800078ef814 */
[----:B------:R-:W-:-:S05]  /*1bc0*/  LOP3.LUT R3, R3, R4, RZ, 0xc0, !PT ;  /* 0x0000000403037212 */ /* 0x000fca00078ec0ff */
[----:B------:R-:W-:-:S05]  /*1bd0*/  IMAD.IADD R20, R20, 0x1, R3 ;  /* 0x0000000114147824 */ /* 0x000fca00078e0203 */
[----:B------:R-:W-:Y:S01]  /*1be0*/  LOP3.LUT R21, R20, R21, RZ, 0xfc, !PT ;  /* 0x0000001514157212 */ /* 0x000fe200078efcff */
[----:B------:R-:W-:Y:S06]  /*1bf0*/  BRA `(.L_x_55) ;  /* 0x0000000000107947 */ /* 0x000fec0003800000 */
.L_x_54:
[----:B------:R-:W-:-:S04]  /*1c00*/  LOP3.LUT R21, R21, 0x80000000, RZ, 0xc0, !PT ;  /* 0x8000000015157812 */ /* 0x000fc800078ec0ff */
[----:B------:R-:W-:Y:S01]  /*1c10*/  LOP3.LUT R21, R21, 0x7f800000, RZ, 0xfc, !PT ;  /* 0x7f80000015157812 */ /* 0x000fe200078efcff */
[----:B------:R-:W-:Y:S06]  /*1c20*/  BRA `(.L_x_55) ;  /* 0x0000000000047947 */ /* 0x000fec0003800000 */
.L_x_53:
[----:B------:R-:W-:-:S07]  /*1c30*/  IMAD R21, R4, 0x800000, R21 ;  /* 0x0080000004157824 */ /* 0x000fce00078e0215 */
.L_x_55:
[----:B------:R-:W-:Y:S05]  /*1c40*/  BSYNC.RECONVERGENT B4 ;  /* 0x0000000000047941 */ /* 0x000fea0003800200 */
.L_x_52:
[----:B------:R-:W-:Y:S05]  /*1c50*/  BRA `(.L_x_56) ;  /* 0x0000000000207947 */ /* 0x000fea0003800000 */
.L_x_51:
[----:B------:R-:W-:-:S04]  /*1c60*/  LOP3.LUT R4, R5, 0x80000000, R4, 0x48, !PT ;  /* 0x8000000005047812 */ /* 0x000fc800078e4804 */
[----:B------:R-:W-:Y:S01]  /*1c70*/  LOP3.LUT R21, R4, 0x7f800000, RZ, 0xfc, !PT ;  /* 0x7f80000004157812 */ /* 0x000fe200078efcff */
[----:B------:R-:W-:Y:S06]  /*1c80*/  BRA `(.L_x_56) ;  /* 0x0000000000147947 */ /* 0x000fec0003800000 */
.L_x_50:
[----:B------:R-:W-:Y:S01]  /*1c90*/  LOP3.LUT R21, R5, 0x80000000, R4, 0x48, !PT ;  /* 0x8000000005157812 */ /* 0x000fe200078e4804 */
[----:B------:R-:W-:Y:S06]  /*1ca0*/  BRA `(.L_x_56) ;  /* 0x00000000000c7947 */ /* 0x000fec0003800000 */
.L_x_49:
[----:B------:R-:W0:Y:S01]  /*1cb0*/  MUFU.RSQ R21, -QNAN ;  /* 0xffc0000000157908 */ /* 0x000e220000001400 */
[----:B------:R-:W-:Y:S05]  /*1cc0*/  BRA `(.L_x_56) ;  /* 0x0000000000047947 */ /* 0x000fea0003800000 */
.L_x_48:
[----:B------:R-:W-:-:S07]  /*1cd0*/  FADD.FTZ R21, R4, R3 ;  /* 0x0000000304157221 */ /* 0x000fce0000010000 */
.L_x_56:
[----:B------:R-:W-:Y:S05]  /*1ce0*/  BSYNC.RECONVERGENT B3 ;  /* 0x0000000000037941 */ /* 0x000fea0003800200 */
.L_x_46:
[----:B------:R-:W-:-:S04]  /*1cf0*/  IMAD.MOV.U32 R19, RZ, RZ, 0x0 ;  /* 0x00000000ff137424 */ /* 0x000fc800078e00ff */
[----:B0-----:R-:W-:Y:S05]  /*1d00*/  RET.REL.NODEC R18 `(_Z13query_all_gpuPfS_S_S_S_S_S_ii) ;  /* 0xffffffe012bc7950 */ /* 0x001fea0003c3ffff */
        .type           $_Z13query_all_gpuPfS_S_S_S_S_S_ii$__internal_accurate_pow,@function
        .size           $_Z13query_all_gpuPfS_S_S_S_S_S_ii$__internal_accurate_pow,(.L_x_60 - $_Z13query_all_gpuPfS_S_S_S_S_S_ii$__internal_accurate_pow)
$_Z13query_all_gpuPfS_S_S_S_S_S_ii$__internal_accurate_pow:
[----:B------:R-:W-:Y:S01]  /*1d10*/  ISETP.GT.U32.AND P0, PT, R3, 0xfffff, PT ;  /* 0x000fffff0300780c */ /* 0x000fe20003f04070 */
[--C-:B------:R-:W-:Y:S01]  /*1d20*/  IMAD.MOV.U32 R21, RZ, RZ, R3.reuse ;  /* 0x000000ffff157224 */ /* 0x100fe200078e0003 */
[----:B------:R-:W-:Y:S01]  /*1d30*/  UMOV UR8, 0x7d2cafe2 ;  /* 0x7d2cafe200087882 */ /* 0x000fe20000000000 */
[----:B------:R-:W-:Y:S01]  /*1d40*/  IMAD.MOV.U32 R24, RZ, RZ, 0x41ad3b5a ;  /* 0x41ad3b5aff187424 */ /* 0x000fe200078e00ff */
[----:B------:R-:W-:Y:S01]  /*1d50*/  UMOV UR9, 0x3eb0f5ff ;  /* 0x3eb0f5ff00097882 */ /* 0x000fe20000000000 */
[----:B------:R-:W-:Y:S01]  /*1d60*/  IMAD.MOV.U32 R25, RZ, RZ, 0x3ed0f5d2 ;  /* 0x3ed0f5d2ff197424 */ /* 0x000fe200078e00ff */
[----:B------:R-:W-:Y:S01]  /*1d70*/  SHF.R.U32.HI R3, RZ, 0x14, R3 ;  /* 0x00000014ff037819 */ /* 0x000fe20000011603 */
[----:B------:R-:W-:Y:S01]  /*1d80*/  UMOV UR10, 0x3b39803f ;  /* 0x3b39803f000a7882 */ /* 0x000fe20000000000 */
[----:B------:R-:W-:-:S05]  /*1d90*/  UMOV UR11, 0x3c7abc9e ;  /* 0x3c7abc9e000b7882 */ /* 0x000fca0000000000 */
[----:B------:R-:W-:-:S10]  /*1da0*/  @!P0 DMUL R18, R20, 1.80143985094819840000e+16 ;  /* 0x4350000014128828 */ /* 0x000fd40000000000 */
[----:B------:R-:W-:Y:S01]  /*1db0*/  @!P0 IMAD.MOV.U32 R21, RZ, RZ, R19 ;  /* 0x000000ffff158224 */ /* 0x000fe200078e0013 */
[----:B------:R-:W-:Y:S01]  /*1dc0*/  @!P0 LEA.HI R3, R19, 0xffffffca, RZ, 0xc ;  /* 0xffffffca13038811 */ /* 0x000fe200078f60ff */
[----:B------:R-:W-:Y:S02]  /*1dd0*/  @!P0 IMAD.MOV.U32 R20, RZ, RZ, R18 ;  /* 0x000000ffff148224 */ /* 0x000fe400078e0012 */
[----:B------:R-:W-:Y:S01]  /*1de0*/  IMAD.MOV.U32 R19, RZ, RZ, 0x43300000 ;  /* 0x43300000ff137424 */ /* 0x000fe200078e00ff */
[----:B------:R-:W-:Y:S01]  /*1df0*/  LOP3.LUT R21, R21, 0x800fffff, RZ, 0xc0, !PT ;  /* 0x800fffff15157812 */ /* 0x000fe200078ec0ff */
[----:B------:R-:W-:Y:S02]  /*1e00*/  IMAD.MOV.U32 R22, RZ, RZ, R20 ;  /* 0x000000ffff167224 */ /* 0x000fe400078e0014 */
[----:B------:R-:W-:Y:S01]  /*1e10*/  IMAD.MOV.U32 R20, RZ, RZ, RZ ;  /* 0x000000ffff147224 */ /* 0x000fe200078e00ff */
[----:B------:R-:W-:-:S04]  /*1e20*/  LOP3.LUT R21, R21, 0x3ff00000, RZ, 0xfc, !PT ;  /* 0x3ff0000015157812 */ /* 0x000fc800078efcff */
[----:B------:R-:W-:Y:S01]  /*1e30*/  ISETP.GE.U32.AND P1, PT, R21, 0x3ff6a09f, PT ;  /* 0x3ff6a09f1500780c */ /* 0x000fe20003f26070 */
[----:B------:R-:W-:-:S12]  /*1e40*/  IMAD.MOV.U32 R23, RZ, RZ, R21 ;  /* 0x000000ffff177224 */ /* 0x000fd800078e0015 */
[----:B------:R-:W-:-:S04]  /*1e50*/  @P1 VIADD R18, R23, 0xfff00000 ;  /* 0xfff0000017121836 */ /* 0x000fc80000000000 */
[----:B------:R-:W-:Y:S02]  /*1e60*/  @P1 IMAD.MOV.U32 R23, RZ, RZ, R18 ;  /* 0x000000ffff171224 */ /* 0x000fe400078e0012 */
[C---:B------:R-:W-:Y:S02]  /*1e70*/  VIADD R18, R3.reuse, 0xfffffc01 ;  /* 0xfffffc0103127836 */ /* 0x040fe40000000000 */
[----:B------:R-:W-:Y:S02]  /*1e80*/  @P1 VIADD R18, R3, 0xfffffc02 ;  /* 0xfffffc0203121836 */ /* 0x000fe40000000000 */
[C---:B------:R-:W-:Y:S02]  /*1e90*/  DADD R28, R22.reuse, 1 ;  /* 0x3ff00000161c7429 */ /* 0x040fe40000000000 */
[----:B------:R-:W-:Y:S01]  /*1ea0*/  DADD R22, R22, -1 ;  /* 0xbff0000016167429 */ /* 0x000fe20000000000 */
[----:B------:R-:W-:-:S03]  /*1eb0*/  LOP3.LUT R18, R18, 0x80000000, RZ, 0x3c, !PT ;  /* 0x8000000012127812 */ /* 0x000fc600078e3cff */
[----:B------:R-:W0:Y:S02]  /*1ec0*/  MUFU.RCP64H R21, R29 ;  /* 0x0000001d00157308 */ /* 0x000e240000001800 */
[----:B0-----:R-:W-:-:S08]  /*1ed0*/  DFMA R26, -R28, R20, 1 ;  /* 0x3ff000001c1a742b */ /* 0x001fd00000000114 */
[----:B------:R-:W-:-:S08]  /*1ee0*/  DFMA R26, R26, R26, R26 ;  /* 0x0000001a1a1a722b */ /* 0x000fd0000000001a */
[----:B------:R-:W-:-:S08]  /*1ef0*/  DFMA R26, R20, R26, R20 ;  /* 0x0000001a141a722b */ /* 0x000fd00000000014 */
[----:B------:R-:W-:-:S08]  /*1f00*/  DMUL R20, R22, R26 ;  /* 0x0000001a16147228 */ /* 0x000fd00000000000 */
[----:B------:R-:W-:-:S08]  /*1f10*/  DFMA R20, R22, R26, R20 ;  /* 0x0000001a1614722b */ /* 0x000fd00000000014 */
[----:B------:R-:W-:-:S08]  /*1f20*/  DMUL R32, R20, R20 ;  /* 0x0000001414207228 */ /* 0x000fd00000000000 */
[----:B------:R-:W-:Y:S01]  /*1f30*/  DFMA R24, R32, UR8, R24 ;  /* 0x0000000820187c2b */ /* 0x000fe20008000018 */
[----:B------:R-:W-:Y:S01]  /*1f40*/  UMOV UR8, 0x75488a3f ;  /* 0x75488a3f00087882 */ /* 0x000fe20000000000 */
[----:B------:R-:W-:-:S06]  /*1f50*/  UMOV UR9, 0x3ef3b20a ;  /* 0x3ef3b20a00097882 */ /* 0x000fcc0000000000 */
[----:B------:R-:W-:Y:S01]  /*1f60*/  DFMA R30, R32, R24, UR8 ;  /* 0x00000008201e7e2b */ /* 0x000fe20008000018 */
[----:B------:R-:W-:Y:S01]  /*1f70*/  UMOV UR8, 0xe4faecd5 ;  /* 0xe4faecd500087882 */ /* 0x000fe20000000000 */
[----:B------:R-:W-:Y:S01]  /*1f80*/  UMOV UR9, 0x3f1745cd ;  /* 0x3f1745cd00097882 */ /* 0x000fe20000000000 */
[----:B------:R-:W-:-:S05]  /*1f90*/  DADD R24, R22, -R20 ;  /* 0x0000000016187229 */ /* 0x000fca0000000814 */
[----:B------:R-:W-:Y:S01]  /*1fa0*/  DFMA R30, R32, R30, UR8 ;  /* 0x00000008201e7e2b */ /* 0x000fe2000800001e */
[----:B------:R-:W-:Y:S01]  /*1fb0*/  UMOV UR8, 0x258a578b ;  /* 0x258a578b00087882 */ /* 0x000fe20000000000 */
[----:B------:R-:W-:Y:S01]  /*1fc0*/  UMOV UR9, 0x3f3c71c7 ;  /* 0x3f3c71c700097882 */ /* 0x000fe20000000000 */
[----:B------:R-:W-:-:S05]  /*1fd0*/  DADD R24, R24, R24 ;  /* 0x0000000018187229 */ /* 0x000fca0000000018 */
[----:B------:R-:W-:Y:S01]  /*1fe0*/  DFMA R30, R32, R30, UR8 ;  /* 0x00000008201e7e2b */ /* 0x000fe2000800001e */
[----:B------:R-:W-:Y:S01]  /*1ff0*/  UMOV UR8, 0x9242b910 ;  /* 0x9242b91000087882 */ /* 0x000fe20000000000 */
[----:B------:R-:W-:Y:S01]  /*2000*/  UMOV UR9, 0x3f624924 ;  /* 0x3f62492400097882 */ /* 0x000fe20000000000 */
[----:B------:R-:W-:-:S05]  /*2010*/  DFMA R24, R22, -R20, R24 ;  /* 0x800000141618722b */ /* 0x000fca0000000018 */
[----:B------:R-:W-:Y:S01]  /*2020*/  DFMA R30, R32, R30, UR8 ;  /* 0x00000008201e7e2b */ /* 0x000fe2000800001e */
[----:B------:R-:W-:Y:S01]  /*2030*/  UMOV UR8, 0x99999dfb ;  /* 0x99999dfb00087882 */ /* 0x000fe20000000000 */
[----:B------:R-:W-:Y:S01]  /*2040*/  UMOV UR9, 0x3f899999 ;  /* 0x3f89999900097882 */ /* 0x000fe20000000000 */
[----:B------:R-:W-:Y:S02]  /*2050*/  DMUL R24, R26, R24 ;  /* 0x000000181a187228 */ /* 0x000fe40000000000 */
[----:B------:R-:W-:-:S03]  /*2060*/  DMUL R26, R20, R20 ;  /* 0x00000014141a7228 */ /* 0x000fc60000000000 */
[----:B------:R-:W-:Y:S01]  /*2070*/  DFMA R30, R32, R30, UR8 ;  /* 0x00000008201e7e2b */ /* 0x000fe2000800001e */
[----:B------:R-:W-:Y:S01]  /*2080*/  UMOV UR8, 0x55555555 ;  /* 0x5555555500087882 */ /* 0x000fe20000000000 */
[----:B------:R-:W-:-:S03]  /*2090*/  UMOV UR9, 0x3fb55555 ;  /* 0x3fb5555500097882 */ /* 0x000fc60000000000 */
[----:B------:R-:W-:-:S03]  /*20a0*/  DMUL R34, R20, R26 ;  /* 0x0000001a14227228 */ /* 0x000fc60000000000 */
[----:B------:R-:W-:-:S08]  /*20b0*/  DFMA R22, R32, R30, UR8 ;  /* 0x0000000820167e2b */ /* 0x000fd0000800001e */
[----:B------:R-:W-:Y:S01]  /*20c0*/  DADD R28, -R22, UR8 ;  /* 0x00000008161c7e29 */ /* 0x000fe20008000100 */
[----:B------:R-:W-:Y:S01]  /*20d0*/  UMOV UR8, 0xb9e7b0 ;  /* 0x00b9e7b000087882 */ /* 0x000fe20000000000 */
[----:B------:R-:W-:-:S06]  /*20e0*/  UMOV UR9, 0x3c46a4cb ;  /* 0x3c46a4cb00097882 */ /* 0x000fcc0000000000 */
[----:B------:R-:W-:Y:S02]  /*20f0*/  DFMA R28, R32, R30, R28 ;  /* 0x0000001e201c722b */ /* 0x000fe4000000001c */
[----:B------:R-:W-:Y:S01]  /*2100*/  DFMA R30, R20, R20, -R26 ;  /* 0x00000014141e722b */ /* 0x000fe2000000081a */
[----:B------:R-:W-:Y:S02]  /*2110*/  VIADD R33, R25, 0x100000 ;  /* 0x0010000019217836 */ /* 0x000fe40000000000 */
[----:B------:R-:W-:-:S06]  /*2120*/  IMAD.MOV.U32 R32, RZ, RZ, R24 ;  /* 0x000000ffff207224 */ /* 0x000fcc00078e0018 */
[----:B------:R-:W-:Y:S02]  /*2130*/  DFMA R30, R20, R32, R30 ;  /* 0x00000020141e722b */ /* 0x000fe4000000001e */
[----:B------:R-:W-:Y:S01]  /*2140*/  DADD R32, R28, -UR8 ;  /* 0x800000081c207e29 */ /* 0x000fe20008000000 */
[----:B------:R-:W-:Y:S01]  /*2150*/  UMOV UR8, 0x80000000 ;  /* 0x8000000000087882 */ /* 0x000fe20000000000 */
[----:B------:R-:W-:Y:S01]  /*2160*/  DFMA R28, R20, R26, -R34 ;  /* 0x0000001a141c722b */ /* 0x000fe20000000822 */
[----:B------:R-:W-:-:S07]  /*2170*/  UMOV UR9, 0x43300000 ;  /* 0x4330000000097882 */ /* 0x000fce0000000000 */
[----:B------:R-:W-:Y:S02]  /*2180*/  DFMA R28, R24, R26, R28 ;  /* 0x0000001a181c722b */ /* 0x000fe4000000001c */
[----:B------:R-:W-:-:S06]  /*2190*/  DADD R26, R22, R32 ;  /* 0x00000000161a7229 */ /* 0x000fcc0000000020 */
[----:B------:R-:W-:Y:S02]  /*21a0*/  DFMA R28, R20, R30, R28 ;  /* 0x0000001e141c722b */ /* 0x000fe4000000001c */
[----:B------:R-:W-:Y:S02]  /*21b0*/  DADD R30, R22, -R26 ;  /* 0x00000000161e7229 */ /* 0x000fe4000000081a */
[----:B------:R-:W-:-:S06]  /*21c0*/  DMUL R22, R26, R34 ;  /* 0x000000221a167228 */ /* 0x000fcc0000000000 */
[----:B------:R-:W-:Y:S02]  /*21d0*/  DADD R32, R32, R30 ;  /* 0x0000000020207229 */ /* 0x000fe4000000001e */
[----:B------:R-:W-:-:S08]  /*21e0*/  DFMA R30, R26, R34, -R22 ;  /* 0x000000221a1e722b */ /* 0x000fd00000000816 */
[----:B------:R-:W-:-:S08]  /*21f0*/  DFMA R28, R26, R28, R30 ;  /* 0x0000001c1a1c722b */ /* 0x000fd0000000001e */
[----:B------:R-:W-:-:S08]  /*2200*/  DFMA R32, R32, R34, R28 ;  /* 0x000000222020722b */ /* 0x000fd0000000001c */
[----:B------:R-:W-:-:S08]  /*2210*/  DADD R28, R22, R32 ;  /* 0x00000000161c7229 */ /* 0x000fd00000000020 */
[--C-:B------:R-:W-:Y:S02]  /*2220*/  DADD R26, R20, R28.reuse ;  /* 0x00000000141a7229 */ /* 0x100fe4000000001c */
[----:B------:R-:W-:-:S06]  /*2230*/  DADD R22, R22, -R28 ;  /* 0x0000000016167229 */ /* 0x000fcc000000081c */
[----:B------:R-:W-:Y:S02]  /*2240*/  DADD R20, R20, -R26 ;  /* 0x0000000014147229 */ /* 0x000fe4000000081a */
[----:B------:R-:W-:-:S06]  /*2250*/  DADD R22, R32, R22 ;  /* 0x0000000020167229 */ /* 0x000fcc0000000016 */
[----:B------:R-:W-:-:S08]  /*2260*/  DADD R20, R28, R20 ;  /* 0x000000001c147229 */ /* 0x000fd00000000014 */
[----:B------:R-:W-:-:S08]  /*2270*/  DADD R20, R22, R20 ;  /* 0x0000000016147229 */ /* 0x000fd00000000014 */
[----:B------:R-:W-:Y:S02]  /*2280*/  DADD R24, R24, R20 ;  /* 0x0000000018187229 */ /* 0x000fe40000000014 */
[----:B------:R-:W-:Y:S01]  /*2290*/  DADD R20, R18, -UR8 ;  /* 0x8000000812147e29 */ /* 0x000fe20008000000 */
[----:B------:R-:W-:Y:S01]  /*22a0*/  UMOV UR8, 0xfefa39ef ;  /* 0xfefa39ef00087882 */ /* 0x000fe20000000000 */
[----:B------:R-:W-:-:S04]  /*22b0*/  UMOV UR9, 0x3fe62e42 ;  /* 0x3fe62e4200097882 */ /* 0x000fc80000000000 */
[----:B------:R-:W-:-:S08]  /*22c0*/  DADD R22, R26, R24 ;  /* 0x000000001a167229 */ /* 0x000fd00000000018 */
[--C-:B------:R-:W-:Y:S02]  /*22d0*/  DFMA R18, R20, UR8, R22.reuse ;  /* 0x0000000814127c2b */ /* 0x100fe40008000016 */
[----:B------:R-:W-:-:S06]  /*22e0*/  DADD R28, R26, -R22 ;  /* 0x000000001a1c7229 */ /* 0x000fcc0000000816 */
[----:B------:R-:W-:Y:S02]  /*22f0*/  DFMA R26, R20, -UR8, R18 ;  /* 0x80000008141a7c2b */ /* 0x000fe40008000012 */
[----:B------:R-:W-:-:S06]  /*2300*/  DADD R28, R24, R28 ;  /* 0x00000000181c7229 */ /* 0x000fcc000000001c */
[----:B------:R-:W-:Y:S01]  /*2310*/  DADD R26, -R22, R26 ;  /* 0x00000000161a7229 */ /* 0x000fe2000000011a */
[----:B------:R-:W-:Y:S02]  /*2320*/  IMAD.MOV.U32 R23, RZ, RZ, R5 ;  /* 0x000000ffff177224 */ /* 0x000fe400078e0005 */
[----:B------:R-:W-:Y:S02]  /*2330*/  IMAD.MOV.U32 R22, RZ, RZ, R4 ;  /* 0x000000ffff167224 */ /* 0x000fe400078e0004 */
[C---:B------:R-:W-:Y:S01]  /*2340*/  IMAD.SHL.U32 R3, R23.reuse, 0x2, RZ ;  /* 0x0000000217037824 */ /* 0x040fe200078e00ff */
[----:B------:R-:W-:Y:S02]  /*2350*/  LOP3.LUT R5, R23, 0xff0fffff, RZ, 0xc0, !PT ;  /* 0xff0fffff17057812 */ /* 0x000fe400078ec0ff */
[----:B------:R-:W-:Y:S02]  /*2360*/  DADD R26, R28, -R26 ;  /* 0x000000001c1a7229 */ /* 0x000fe4000000081a */
[----:B------:R-:W-:-:S06]  /*2370*/  ISETP.GT.U32.AND P0, PT, R3, -0x2000001, PT ;  /* 0xfdffffff0300780c */ /* 0x000fcc0003f04070 */
[----:B------:R-:W-:Y:S01]  /*2380*/  DFMA R20, R20, UR10, R26 ;  /* 0x0000000a14147c2b */ /* 0x000fe2000800001a */
[----:B------:R-:W-:Y:S01]  /*2390*/  SEL R27, R5, R23, P0 ;  /* 0x00000017051b7207 */ /* 0x000fe20000000000 */
[----:B------:R-:W-:-:S06]  /*23a0*/  IMAD.MOV.U32 R26, RZ, RZ, R22 ;  /* 0x000000ffff1a7224 */ /* 0x000fcc00078e0016 */
[----:B------:R-:W-:-:S08]  /*23b0*/  DADD R24, R18, R20 ;  /* 0x0000000012187229 */ /* 0x000fd00000000014 */
[----:B------:R-:W-:Y:S02]  /*23c0*/  DADD R18, R18, -R24 ;  /* 0x0000000012127229 */ /* 0x000fe40000000818 */
[----:B------:R-:W-:-:S06]  /*23d0*/  DMUL R22, R24, R26 ;  /* 0x0000001a18167228 */ /* 0x000fcc0000000000 */
[----:B------:R-:W-:Y:S02]  /*23e0*/  DADD R20, R20, R18 ;  /* 0x0000000014147229 */ /* 0x000fe40000000012 */
[----:B------:R-:W-:-:S08]  /*23f0*/  DFMA R24, R24, R26, -R22 ;  /* 0x0000001a1818722b */ /* 0x000fd00000000816 */
[----:B------:R-:W-:Y:S01]  /*2400*/  DFMA R20, R20, R26, R24 ;  /* 0x0000001a1414722b */ /* 0x000fe20000000018 */
[----:B------:R-:W-:Y:S02]  /*2410*/  IMAD.MOV.U32 R24, RZ, RZ, 0x652b82fe ;  /* 0x652b82feff187424 */ /* 0x000fe400078e00ff */
[----:B------:R-:W-:-:S05]  /*2420*/  IMAD.MOV.U32 R25, RZ, RZ, 0x3ff71547 ;  /* 0x3ff71547ff197424 */ /* 0x000fca00078e00ff */
[----:B------:R-:W-:-:S08]  /*2430*/  DADD R26, R22, R20 ;  /* 0x00000000161a7229 */ /* 0x000fd00000000014 */
[----:B------:R-:W-:Y:S02]  /*2440*/  DFMA R24, R26, R24, 6.75539944105574400000e+15 ;  /* 0x433800001a18742b */ /* 0x000fe40000000018 */
[----:B------:R-:W-:Y:S01]  /*2450*/  FSETP.GEU.AND P0, PT, |R27|, 4.1917929649353027344, PT ;  /* 0x4086232b1b00780b */ /* 0x000fe20003f0e200 */
[----:B------:R-:W-:-:S05]  /*2460*/  DADD R22, R22, -R26 ;  /* 0x0000000016167229 */ /* 0x000fca000000081a */
[----:B------:R-:W-:-:S03]  /*2470*/  DADD R18, R24, -6.75539944105574400000e+15 ;  /* 0xc338000018127429 */ /* 0x000fc60000000000 */
[----:B------:R-:W-:-:S05]  /*2480*/  DADD R20, R20, R22 ;  /* 0x0000000014147229 */ /* 0x000fca0000000016 */
[----:B------:R-:W-:Y:S01]  /*2490*/  DFMA R28, R18, -UR8, R26 ;  /* 0x80000008121c7c2b */ /* 0x000fe2000800001a */
[----:B------:R-:W-:Y:S01]  /*24a0*/  UMOV UR8, 0x3b39803f ;  /* 0x3b39803f00087882 */ /* 0x000fe20000000000 */
[----:B------:R-:W-:-:S06]  /*24b0*/  UMOV UR9, 0x3c7abc9e ;  /* 0x3c7abc9e00097882 */ /* 0x000fcc0000000000 */
[----:B------:R-:W-:Y:S01]  /*24c0*/  DFMA R28, R18, -UR8, R28 ;  /* 0x80000008121c7c2b */ /* 0x000fe2000800001c */
[----:B------:R-:W-:Y:S01]  /*24d0*/  UMOV UR8, 0x69ce2bdf ;  /* 0x69ce2bdf00087882 */ /* 0x000fe20000000000 */
[----:B------:R-:W-:Y:S01]  /*24e0*/  IMAD.MOV.U32 R18, RZ, RZ, -0x35dec16 ;  /* 0xfca213eaff127424 */ /* 0x000fe200078e00ff */
[----:B------:R-:W-:Y:S01]  /*24f0*/  UMOV UR9, 0x3e5ade15 ;  /* 0x3e5ade1500097882 */ /* 0x000fe20000000000 */
[----:B------:R-:W-:-:S06]  /*2500*/  IMAD.MOV.U32 R19, RZ, RZ, 0x3e928af3 ;  /* 0x3e928af3ff137424 */ /* 0x000fcc00078e00ff */
[----:B------:R-:W-:Y:S01]  /*2510*/  DFMA R18, R28, UR8, R18 ;  /* 0x000000081c127c2b */ /* 0x000fe20008000012 */
[----:B------:R-:W-:Y:S01]  /*2520*/  UMOV UR8, 0x62401315 ;  /* 0x6240131500087882 */ /* 0x000fe20000000000 */
[----:B------:R-:W-:-:S06]  /*2530*/  UMOV UR9, 0x3ec71dee ;  /* 0x3ec71dee00097882 */ /* 0x000fcc0000000000 */
[----:B------:R-:W-:Y:S01]  /*2540*/  DFMA R18, R28, R18, UR8 ;  /* 0x000000081c127e2b */ /* 0x000fe20008000012 */
        /* <DEDUP_REMOVED lines=20> */
[----:B------:R-:W-:-:S08]  /*2690*/  DFMA R18, R28, R18, UR8 ;  /* 0x000000081c127e2b */ /* 0x000fd00008000012 */
[----:B------:R-:W-:-:S08]  /*26a0*/  DFMA R18, R28, R18, 1 ;  /* 0x3ff000001c12742b */ /* 0x000fd00000000012 */
[----:B------:R-:W-:-:S10]  /*26b0*/  DFMA R18, R28, R18, 1 ;  /* 0x3ff000001c12742b */ /* 0x000fd40000000012 */
[----:B------:R-:W-:Y:S02]  /*26c0*/  IMAD R23, R24, 0x100000, R19 ;  /* 0x0010000018177824 */ /* 0x000fe400078e0213 */
[----:B------:R-:W-:Y:S01]  /*26d0*/  IMAD.MOV.U32 R22, RZ, RZ, R18 ;  /* 0x000000ffff167224 */ /* 0x000fe200078e0012 */
[----:B------:R-:W-:Y:S06]  /*26e0*/  @!P0 BRA `(.L_x_57) ;  /* 0x0000000000308947 */ /* 0x000fec0003800000 */
[----:B------:R-:W-:Y:S01]  /*26f0*/  FSETP.GEU.AND P1, PT, |R27|, 4.2275390625, PT ;  /* 0x408748001b00780b */ /* 0x000fe20003f2e200 */
[C---:B------:R-:W-:Y:S02]  /*2700*/  DADD R22, R26.reuse, +INF ;  /* 0x7ff000001a167429 */ /* 0x040fe40000000000 */
[----:B------:R-:W-:-:S08]  /*2710*/  DSETP.GEU.AND P0, PT, R26, RZ, PT ;  /* 0x000000ff1a00722a */ /* 0x000fd00003f0e000 */
[----:B------:R-:W-:Y:S02]  /*2720*/  FSEL R22, R22, RZ, P0 ;  /* 0x000000ff16167208 */ /* 0x000fe40000000000 */
[----:B------:R-:W-:Y:S02]  /*2730*/  @!P1 LEA.HI R3, R24, R24, RZ, 0x1 ;  /* 0x0000001818039211 */ /* 0x000fe400078f08ff */
[----:B------:R-:W-:Y:S02]  /*2740*/  FSEL R23, R23, RZ, P0 ;  /* 0x000000ff17177208 */ /* 0x000fe40000000000 */
[----:B------:R-:W-:-:S05]  /*2750*/  @!P1 SHF.R.S32.HI R3, RZ, 0x1, R3 ;  /* 0x00000001ff039819 */ /* 0x000fca0000011403 */
[----:B------:R-:W-:Y:S02]  /*2760*/  @!P1 IMAD.IADD R5, R24, 0x1, -R3 ;  /* 0x0000000118059824 */ /* 0x000fe400078e0a03 */
[----:B------:R-:W-:Y:S02]  /*2770*/  @!P1 IMAD R19, R3, 0x100000, R19 ;  /* 0x0010000003139824 */ /* 0x000fe400078e0213 */
[----:B------:R-:W-:Y:S01]  /*2780*/  @!P1 IMAD.MOV.U32 R24, RZ, RZ, RZ ;  /* 0x000000ffff189224 */ /* 0x000fe200078e00ff */
[----:B------:R-:W-:-:S06]  /*2790*/  @!P1 LEA R25, R5, 0x3ff00000, 0x14 ;  /* 0x3ff0000005199811 */ /* 0x000fcc00078ea0ff */
[----:B------:R-:W-:-:S11]  /*27a0*/  @!P1 DMUL R22, R18, R24 ;  /* 0x0000001812169228 */ /* 0x000fd60000000000 */
.L_x_57:
[----:B------:R-:W-:Y:S01]  /*27b0*/  DFMA R20, R20, R22, R22 ;  /* 0x000000161414722b */ /* 0x000fe20000000016 */
[----:B------:R-:W-:Y:S01]  /*27c0*/  IMAD.MOV.U32 R18, RZ, RZ, R38 ;  /* 0x000000ffff127224 */ /* 0x000fe200078e0026 */
[----:B------:R-:W-:Y:S01]  /*27d0*/  DSETP.NEU.AND P0, PT, |R22|, +INF , PT ;  /* 0x7ff000001600742a */ /* 0x000fe20003f0d200 */
[----:B------:R-:W-:-:S07]  /*27e0*/  IMAD.MOV.U32 R19, RZ, RZ, 0x0 ;  /* 0x00000000ff137424 */ /* 0x000fce00078e00ff */
[----:B------:R-:W-:Y:S02]  /*27f0*/  FSEL R5, R22, R20, !P0 ;  /* 0x0000001416057208 */ /* 0x000fe40004000000 */
[----:B------:R-:W-:Y:S01]  /*2800*/  FSEL R3, R23, R21, !P0 ;  /* 0x0000001517037208 */ /* 0x000fe20004000000 */
[----:B------:R-:W-:Y:S06]  /*2810*/  RET.REL.NODEC R18 `(_Z13query_all_gpuPfS_S_S_S_S_S_ii) ;  /* 0xffffffd412f87950 */ /* 0x000fec0003c3ffff */
.L_x_58:
[----:B------:R-:W-:-:S00]  /*2820*/  BRA `(.L_x_58) ;  /* 0xfffffffc00fc7947 */ /* 0x000fc0000383ffff */
[----:B------:R-:W-:-:S00]  /*2830*/  NOP ;  /* 0x0000000000007918 */ /* 0x000fc00000000000 */
        /* <DEDUP_REMOVED lines=12> */
.L_x_60:


//--------------------- .nv.shared.reserved.0     --------------------------
	.section	.nv.shared.reserved.0,"aw",@nobits
	.weak		__nv_reservedSMEM_offset_0_alias
	.size		__nv_reservedSMEM_offset_0_alias, 0, 64
	.other		__nv_reservedSMEM_offset_0_alias,@"STO_CUDA_RESERVED_SHARED STV_DEFAULT"
__nv_reservedSMEM_offset_0_alias:
	.zero		0
	.zero		64


//--------------------- .nv.constant0._Z13query_all_gpuPfS_S_S_S_S_S_ii --------------------------
	.section	.nv.constant0._Z13query_all_gpuPfS_S_S_S_S_S_ii,"a",@progbits
	.sectionflags	@""
	.align	4
.nv.constant0._Z13query_all_gpuPfS_S_S_S_S_S_ii:
	.zero		960


//--------------------- SYMBOLS --------------------------

	.type		.nv.reservedSmem.offset0,@object
	.size		.nv.reservedSmem.offset0,0x4
